// auto-generated by cutlass_sweep.gemm — config: {"arch": "sm_100", "cluster_m": 2, "cluster_n": 2, "dtype": "int8", "stages": 3, "tile_k": 128, "tile_m": 64, "tile_n": 64}
#include "cutlass/cutlass.h"
#include "cutlass/gemm/collective/collective_builder.hpp"
#include "cutlass/gemm/device/gemm_universal_adapter.h"
#include "cutlass/gemm/kernel/gemm_universal.hpp"
#include "cutlass/epilogue/collective/collective_builder.hpp"

using ElemA = int8_t;
using ElemB = int8_t;
using ElemCD = int8_t;
using Acc  = int32_t;
using TileShape    = cute::Shape<cute::_64, cute::_64, cute::_128>;
using ClusterShape = cute::Shape<cute::_2, cute::_2, cute::_1>;

using CollectiveEpilogue = typename cutlass::epilogue::collective::CollectiveBuilder<
    cutlass::arch::Sm100, cutlass::arch::OpClassTensorOp,
    TileShape, ClusterShape,
    cutlass::epilogue::collective::EpilogueTileAuto,
    Acc, Acc,
    ElemCD, cutlass::layout::RowMajor, 128 / cutlass::sizeof_bits<ElemCD>::value,
    ElemCD, cutlass::layout::RowMajor, 128 / cutlass::sizeof_bits<ElemCD>::value,
    cutlass::epilogue::collective::EpilogueScheduleAuto
  >::CollectiveOp;

using CollectiveMainloop = typename cutlass::gemm::collective::CollectiveBuilder<
    cutlass::arch::Sm100, cutlass::arch::OpClassTensorOp,
    ElemA, cutlass::layout::RowMajor, 128 / cutlass::sizeof_bits<ElemA>::value,
    ElemB, cutlass::layout::ColumnMajor, 128 / cutlass::sizeof_bits<ElemB>::value,
    Acc,
    TileShape, ClusterShape,
    cutlass::gemm::collective::StageCount<3>,
    cutlass::gemm::collective::KernelScheduleAuto
  >::CollectiveOp;

using GemmKernel = cutlass::gemm::kernel::GemmUniversal<
    cute::Shape<int,int,int,int>,
    CollectiveMainloop,
    CollectiveEpilogue
>;
using Gemm = cutlass::gemm::device::GemmUniversalAdapter<GemmKernel>;

// Force the device kernel symbol into the cubin without needing a host main.
auto* _anchor = &cutlass::device_kernel<GemmKernel>;


// ===== COMPILED SASS (sm_100a) =====

	.target	sm_100a

	.elftype	@"ET_EXEC"


//--------------------- .note.nv.tkinfo           --------------------------
	.section	.note.nv.tkinfo,"",@"SHT_NOTE"
	.sectionflags	@"SHF_NOTE_NV_TKINFO"
	.tkinfo
        /*0018*/ 	.word	0x00000002
        /*0030*/ 	.string	""
        /*0030*/ 	.string	"ptxas"
        /*0030*/ 	.string	"Cuda compilation tools, release 13.0, V13.0.88"
        /*0030*/ 	.string	"Build cuda_13.0.r13.0/compiler.36424714_0"
        /*0030*/ 	.string	"-arch sm_100a -m 64 "



//--------------------- .note.nv.cuinfo           --------------------------
	.section	.note.nv.cuinfo,"",@"SHT_NOTE"
	.sectionflags	@"SHF_NOTE_NV_CUINFO"
        /*0018*/ 	.short	0x0002
        /*001a*/ 	.short	0x0064
        /*001c*/ 	.short	0x0082
	.zero		2


//--------------------- .nv.info                  --------------------------
	.section	.nv.info,"",@"SHT_CUDA_INFO"
	.align	4


	//----- nvinfo : EIATTR_REGCOUNT
	.align		4
        /*0000*/ 	.byte	0x04, 0x2f
        /*0002*/ 	.short	(.L_19 - .L_18)
	.align		4
.L_18:
        /*0004*/ 	.word	index@(_ZN7cutlass13device_kernelINS_4gemm6kernel13GemmUniversalIN4cute5tupleIJiiiiEEENS1_10collective13CollectiveMmaINS1_35MainloopSm100TmaUmmaWarpSpecializedILi3ELi2ELi4ENS5_IJNS4_1CILi2EEESB_NSA_ILi1EEEEEEEENS5_IJNSA_ILi64EEESF_NSA_ILi128EEEEEEaNS5_IJlSC_lEEEaSI_NS4_8TiledMMAINS4_8MMA_AtomIJNS4_15SM100_MMA_S8_SSIaaiLi64ELi64ELNS4_4UMMA5MajorE0ELSN_0ELNSM_8SaturateE0EEEEEENS4_6LayoutINS5_IJSC_SC_SC_EEENS5_IJNSA_ILi0EEEST_ST_EEEEENS5_IJNS4_10UnderscoreESW_SW_EEEEENS4_23SM90_TMA_LOAD_MULTICASTENS4_14ComposedLayoutINS4_7SwizzleILi3ELi4ELi3EEENS4_18smem_ptr_flag_bitsILi8EEENSR_INS5_IJNSA_ILi8EEESG_EEENS5_IJSG_SC_EEEEEEEvNS4_8identityESZ_S19_vS1A_EENS_8epilogue10collective18CollectiveEpilogueINS1C_23Sm100TmaWarpSpecializedILi1ELi1ELi32ELb0ELb0EEEJSH_NS5_IJNSR_ISF_SC_EES1H_EEEaSI_aSI_NS1C_6fusion15FusionCallbacksIS1G_NS1J_17LinearCombinationIaiaiLNS_15FloatRoundStyleE2EEESH_S1I_JEEENS4_5SM1004TMEM4LOAD26SM100_TMEM_LOAD_16dp32b32xENS4_13SM90_TMA_LOADENS10_INS11_ILi2ELi4ELi3EEES14_NSR_INS5_IJS15_SF_EEENS5_IJSF_SC_EEEEEEENS4_39AutoVectorizingCopyWithAssumedAlignmentILi128EEENS4_14SM90_TMA_STOREES1Y_S20_S20_EEEvvEEEEvNT_6ParamsE)
        /*0008*/ 	.word	0x00000059


	//----- nvinfo : EIATTR_FRAME_SIZE
	.align		4
.L_19:
        /*000c*/ 	.byte	0x04, 0x11
        /*000e*/ 	.short	(.L_21 - .L_20)
	.align		4
.L_20:
        /*0010*/ 	.word	index@($__internal_2_$__cuda_sm10x_tcgen05_guardrail_trap_unallocated_columns_being_dealloced)
        /*0014*/ 	.word	0x00000000


	//----- nvinfo : EIATTR_FRAME_SIZE
	.align		4
.L_21:
        /*0018*/ 	.byte	0x04, 0x11
        /*001a*/ 	.short	(.L_23 - .L_22)
	.align		4
.L_22:
        /*001c*/ 	.word	index@($__internal_1_$__cuda_sm10x_tcgen05_guardrail_trap_phase_invalid_during_alloc)
        /*0020*/ 	.word	0x00000000


	//----- nvinfo : EIATTR_FRAME_SIZE
	.align		4
.L_23:
        /*0024*/ 	.byte	0x04, 0x11
        /*0026*/ 	.short	(.L_25 - .L_24)
	.align		4
.L_24:
        /*0028*/ 	.word	index@($__internal_0_$__cuda_sm10x_tcgen05_guardrail_trap_col_being_dealloced_not_returned_by_alloc)
        /*002c*/ 	.word	0x00000000


	//----- nvinfo : EIATTR_FRAME_SIZE
	.align		4
.L_25:
        /*0030*/ 	.byte	0x04, 0x11
        /*0032*/ 	.short	(.L_27 - .L_26)
	.align		4
.L_26:
        /*0034*/ 	.word	index@(_ZN7cutlass13device_kernelINS_4gemm6kernel13GemmUniversalIN4cute5tupleIJiiiiEEENS1_10collective13CollectiveMmaINS1_35MainloopSm100TmaUmmaWarpSpecializedILi3ELi2ELi4ENS5_IJNS4_1CILi2EEESB_NSA_ILi1EEEEEEEENS5_IJNSA_ILi64EEESF_NSA_ILi128EEEEEEaNS5_IJlSC_lEEEaSI_NS4_8TiledMMAINS4_8MMA_AtomIJNS4_15SM100_MMA_S8_SSIaaiLi64ELi64ELNS4_4UMMA5MajorE0ELSN_0ELNSM_8SaturateE0EEEEEENS4_6LayoutINS5_IJSC_SC_SC_EEENS5_IJNSA_ILi0EEEST_ST_EEEEENS5_IJNS4_10UnderscoreESW_SW_EEEEENS4_23SM90_TMA_LOAD_MULTICASTENS4_14ComposedLayoutINS4_7SwizzleILi3ELi4ELi3EEENS4_18smem_ptr_flag_bitsILi8EEENSR_INS5_IJNSA_ILi8EEESG_EEENS5_IJSG_SC_EEEEEEEvNS4_8identityESZ_S19_vS1A_EENS_8epilogue10collective18CollectiveEpilogueINS1C_23Sm100TmaWarpSpecializedILi1ELi1ELi32ELb0ELb0EEEJSH_NS5_IJNSR_ISF_SC_EES1H_EEEaSI_aSI_NS1C_6fusion15FusionCallbacksIS1G_NS1J_17LinearCombinationIaiaiLNS_15FloatRoundStyleE2EEESH_S1I_JEEENS4_5SM1004TMEM4LOAD26SM100_TMEM_LOAD_16dp32b32xENS4_13SM90_TMA_LOADENS10_INS11_ILi2ELi4ELi3EEES14_NSR_INS5_IJS15_SF_EEENS5_IJSF_SC_EEEEEEENS4_39AutoVectorizingCopyWithAssumedAlignmentILi128EEENS4_14SM90_TMA_STOREES1Y_S20_S20_EEEvvEEEEvNT_6ParamsE)
        /*0038*/ 	.word	0x00000000


	//----- nvinfo : EIATTR_MIN_STACK_SIZE
	.align		4
.L_27:
        /*003c*/ 	.byte	0x04, 0x12
        /*003e*/ 	.short	(.L_29 - .L_28)
	.align		4
.L_28:
        /*0040*/ 	.word	index@(_ZN7cutlass13device_kernelINS_4gemm6kernel13GemmUniversalIN4cute5tupleIJiiiiEEENS1_10collective13CollectiveMmaINS1_35MainloopSm100TmaUmmaWarpSpecializedILi3ELi2ELi4ENS5_IJNS4_1CILi2EEESB_NSA_ILi1EEEEEEEENS5_IJNSA_ILi64EEESF_NSA_ILi128EEEEEEaNS5_IJlSC_lEEEaSI_NS4_8TiledMMAINS4_8MMA_AtomIJNS4_15SM100_MMA_S8_SSIaaiLi64ELi64ELNS4_4UMMA5MajorE0ELSN_0ELNSM_8SaturateE0EEEEEENS4_6LayoutINS5_IJSC_SC_SC_EEENS5_IJNSA_ILi0EEEST_ST_EEEEENS5_IJNS4_10UnderscoreESW_SW_EEEEENS4_23SM90_TMA_LOAD_MULTICASTENS4_14ComposedLayoutINS4_7SwizzleILi3ELi4ELi3EEENS4_18smem_ptr_flag_bitsILi8EEENSR_INS5_IJNSA_ILi8EEESG_EEENS5_IJSG_SC_EEEEEEEvNS4_8identityESZ_S19_vS1A_EENS_8epilogue10collective18CollectiveEpilogueINS1C_23Sm100TmaWarpSpecializedILi1ELi1ELi32ELb0ELb0EEEJSH_NS5_IJNSR_ISF_SC_EES1H_EEEaSI_aSI_NS1C_6fusion15FusionCallbacksIS1G_NS1J_17LinearCombinationIaiaiLNS_15FloatRoundStyleE2EEESH_S1I_JEEENS4_5SM1004TMEM4LOAD26SM100_TMEM_LOAD_16dp32b32xENS4_13SM90_TMA_LOADENS10_INS11_ILi2ELi4ELi3EEES14_NSR_INS5_IJS15_SF_EEENS5_IJSF_SC_EEEEEEENS4_39AutoVectorizingCopyWithAssumedAlignmentILi128EEENS4_14SM90_TMA_STOREES1Y_S20_S20_EEEvvEEEEvNT_6ParamsE)
        /*0044*/ 	.word	0x00000000
.L_29:


//--------------------- .nv.compat                --------------------------
	.section	.nv.compat,"",@"SHT_CUDA_COMPAT_INFO"
	.align	4
        /*0000*/ 	.byte	0x02, 0x09, 0x01, 0x00, 0x02, 0x02, 0x03, 0x00, 0x02, 0x05, 0x06, 0x00, 0x03, 0x07, 0x01, 0x01
        /*0010*/ 	.byte	0x02, 0x03, 0x01, 0x00, 0x02, 0x06, 0x01, 0x00, 0x04, 0x0b, 0x08, 0x00, 0x01, 0x00, 0x00, 0x00
        /*0020*/ 	.byte	0x00, 0x00, 0x00, 0x00


//--------------------- .nv.info._ZN7cutlass13device_kernelINS_4gemm6kernel13GemmUniversalIN4cute5tupleIJiiiiEEENS1_10collective13CollectiveMmaINS1_35MainloopSm100TmaUmmaWarpSpecializedILi3ELi2ELi4ENS5_IJNS4_1CILi2EEESB_NSA_ILi1EEEEEEEENS5_IJNSA_ILi64EEESF_NSA_ILi128EEEEEEaNS5_IJlSC_lEEEaSI_NS4_8TiledMMAINS4_8MMA_AtomIJNS4_15SM100_MMA_S8_SSIaaiLi64ELi64ELNS4_4UMMA5MajorE0ELSN_0ELNSM_8SaturateE0EEEEEENS4_6LayoutINS5_IJSC_SC_SC_EEENS5_IJNSA_ILi0EEEST_ST_EEEEENS5_IJNS4_10UnderscoreESW_SW_EEEEENS4_23SM90_TMA_LOAD_MULTICASTENS4_14ComposedLayoutINS4_7SwizzleILi3ELi4ELi3EEENS4_18smem_ptr_flag_bitsILi8EEENSR_INS5_IJNSA_ILi8EEESG_EEENS5_IJSG_SC_EEEEEEEvNS4_8identityESZ_S19_vS1A_EENS_8epilogue10collective18CollectiveEpilogueINS1C_23Sm100TmaWarpSpecializedILi1ELi1ELi32ELb0ELb0EEEJSH_NS5_IJNSR_ISF_SC_EES1H_EEEaSI_aSI_NS1C_6fusion15FusionCallbacksIS1G_NS1J_17LinearCombinationIaiaiLNS_15FloatRoundStyleE2EEESH_S1I_JEEENS4_5SM1004TMEM4LOAD26SM100_TMEM_LOAD_16dp32b32xENS4_13SM90_TMA_LOADENS10_INS11_ILi2ELi4ELi3EEES14_NSR_INS5_IJS15_SF_EEENS5_IJSF_SC_EEEEEEENS4_39AutoVectorizingCopyWithAssumedAlignmentILi128EEENS4_14SM90_TMA_STOREES1Y_S20_S20_EEEvvEEEEvNT_6ParamsE --------------------------
	.section	.nv.info._ZN7cutlass13device_kernelINS_4gemm6kernel13GemmUniversalIN4cute5tupleIJiiiiEEENS1_10collective13CollectiveMmaINS1_35MainloopSm100TmaUmmaWarpSpecializedILi3ELi2ELi4ENS5_IJNS4_1CILi2EEESB_NSA_ILi1EEEEEEEENS5_IJNSA_ILi64EEESF_NSA_ILi128EEEEEEaNS5_IJlSC_lEEEaSI_NS4_8TiledMMAINS4_8MMA_AtomIJNS4_15SM100_MMA_S8_SSIaaiLi64ELi64ELNS4_4UMMA5MajorE0ELSN_0ELNSM_8SaturateE0EEEEEENS4_6LayoutINS5_IJSC_SC_SC_EEENS5_IJNSA_ILi0EEEST_ST_EEEEENS5_IJNS4_10UnderscoreESW_SW_EEEEENS4_23SM90_TMA_LOAD_MULTICASTENS4_14ComposedLayoutINS4_7SwizzleILi3ELi4ELi3EEENS4_18smem_ptr_flag_bitsILi8EEENSR_INS5_IJNSA_ILi8EEESG_EEENS5_IJSG_SC_EEEEEEEvNS4_8identityESZ_S19_vS1A_EENS_8epilogue10collective18CollectiveEpilogueINS1C_23Sm100TmaWarpSpecializedILi1ELi1ELi32ELb0ELb0EEEJSH_NS5_IJNSR_ISF_SC_EES1H_EEEaSI_aSI_NS1C_6fusion15FusionCallbacksIS1G_NS1J_17LinearCombinationIaiaiLNS_15FloatRoundStyleE2EEESH_S1I_JEEENS4_5SM1004TMEM4LOAD26SM100_TMEM_LOAD_16dp32b32xENS4_13SM90_TMA_LOADENS10_INS11_ILi2ELi4ELi3EEES14_NSR_INS5_IJS15_SF_EEENS5_IJSF_SC_EEEEEEENS4_39AutoVectorizingCopyWithAssumedAlignmentILi128EEENS4_14SM90_TMA_STOREES1Y_S20_S20_EEEvvEEEEvNT_6ParamsE,"",@"SHT_CUDA_INFO"
	.sectionflags	@""
	.align	4


	//----- nvinfo : EIATTR_CUDA_API_VERSION
	.align		4
        /*0000*/ 	.byte	0x04, 0x37
        /*0002*/ 	.short	(.L_31 - .L_30)
.L_30:
        /*0004*/ 	.word	0x00000082


	//----- nvinfo : EIATTR_KPARAM_INFO
	.align		4
.L_31:
        /*0008*/ 	.byte	0x04, 0x17
        /*000a*/ 	.short	(.L_33 - .L_32)
.L_32:
        /*000c*/ 	.word	0x00000000
        /*0010*/ 	.short	0x0000
        /*0012*/ 	.short	0x0000
        /*0014*/ 	.byte	0x00, 0xf0, 0x01, 0x20


	//----- nvinfo : EIATTR_AT_ENTRY_FRAGMENTS
	.align		4
.L_33:
        /*0018*/ 	.byte	0x04, 0x4f
        /*001a*/ 	.short	(.L_35 - .L_34)


	//   ....[0]....
.L_34:
        /*001c*/ 	.word	0x00000006


	//----- nvinfo : EIATTR_RESERVED_SMEM_USED
	.align		4
.L_35:
        /*0020*/ 	.byte	0x01, 0x41
	.zero		2


	//----- nvinfo : EIATTR_SPARSE_MMA_MASK
	.align		4
        /*0024*/ 	.byte	0x03, 0x50
        /*0026*/ 	.short	0x0000


	//----- nvinfo : EIATTR_TCGEN05_1CTA_USED
	.align		4
        /*0028*/ 	.byte	0x01, 0x51
	.zero		2


	//----- nvinfo : EIATTR_MAXREG_COUNT
	.align		4
        /*002c*/ 	.byte	0x03, 0x1b
        /*002e*/ 	.short	0x00ff


	//----- nvinfo : EIATTR_NUM_BARRIERS
	.align		4
        /*0030*/ 	.byte	0x02, 0x4c
        /*0032*/ 	.byte	0x07
	.zero		1


	//----- nvinfo : EIATTR_EXTERNS
	.align		4
        /*0034*/ 	.byte	0x04, 0x0f
        /*0036*/ 	.short	(.L_37 - .L_36)


	//   ....[0]....
	.align		4
.L_36:
        /*0038*/ 	.word	index@(__assertfail)


	//----- nvinfo : EIATTR_MERCURY_ISA_VERSION
	.align		4
.L_37:
        /*003c*/ 	.byte	0x03, 0x5f
        /*003e*/ 	.short	0x0101


	//----- nvinfo : EIATTR_INT_WARP_WIDE_INSTR_OFFSETS
	.align		4
        /*0040*/ 	.byte	0x04, 0x31
        /*0042*/ 	.short	(.L_39 - .L_38)


	//   ....[0]....
.L_38:
        /*0044*/ 	.word	0x00003d10


	//   ....[1]....
        /*0048*/ 	.word	0x00003d40


	//   ....[2]....
        /*004c*/ 	.word	0x00003d60


	//   ....[3]....
        /*0050*/ 	.word	0x00004890


	//   ....[4]....
        /*0054*/ 	.word	0x00004940


	//----- nvinfo : EIATTR_COOP_GROUP_MASK_REGIDS
	.align		4
.L_39:
        /*0058*/ 	.byte	0x04, 0x29
        /*005a*/ 	.short	(.L_41 - .L_40)


	//   ....[0]....
.L_40:
        /*005c*/ 	.word	0xffffffff


	//   ....[1]....
        /*0060*/ 	.word	0xffffffff


	//   ....[2]....
        /*0064*/ 	.word	0xffffffff


	//   ....[3]....
        /*0068*/ 	.word	0xffffffff


	//   ....[4]....
        /*006c*/ 	.word	0xffffffff


	//   ....[5]....
        /*0070*/ 	.word	0xffffffff


	//   ....[6]....
        /*0074*/ 	.word	0xffffffff


	//   ....[7]....
        /*0078*/ 	.word	0xffffffff


	//   ....[8]....
        /*007c*/ 	.word	0xffffffff


	//   ....[9]....
        /*0080*/ 	.word	0xffffffff


	//   ....[10]....
        /*0084*/ 	.word	0xffffffff


	//   ....[11]....
        /*0088*/ 	.word	0xffffffff


	//   ....[12]....
        /*008c*/ 	.word	0xffffffff


	//   ....[13]....
        /*0090*/ 	.word	0xffffffff


	//----- nvinfo : EIATTR_COOP_GROUP_INSTR_OFFSETS
	.align		4
.L_41:
        /*0094*/ 	.byte	0x04, 0x28
        /*0096*/ 	.short	(.L_43 - .L_42)


	//   ....[0]....
.L_42:
        /*0098*/ 	.word	0x00000080


	//   ....[1]....
        /*009c*/ 	.word	0x000004e0


	//   ....[2]....
        /*00a0*/ 	.word	0x00000670


	//   ....[3]....
        /*00a4*/ 	.word	0x000007b0


	//   ....[4]....
        /*00a8*/ 	.word	0x000008b0


	//   ....[5]....
        /*00ac*/ 	.word	0x00000a20


	//   ....[6]....
        /*00b0*/ 	.word	0x00000bc0


	//   ....[7]....
        /*00b4*/ 	.word	0x00000d70


	//   ....[8]....
        /*00b8*/ 	.word	0x000020f0


	//   ....[9]....
        /*00bc*/ 	.word	0x00002f00


	//   ....[10]....
        /*00c0*/ 	.word	0x00003110


	//   ....[11]....
        /*00c4*/ 	.word	0x00003140


	//   ....[12]....
        /*00c8*/ 	.word	0x00003bf0


	//   ....[13]....
        /*00cc*/ 	.word	0x00003e20


	//----- nvinfo : EIATTR_VRC_CTA_INIT_COUNT
	.align		4
.L_43:
        /*00d0*/ 	.byte	0x02, 0x4a
        /*00d2*/ 	.byte	0x80
	.zero		1


	//----- nvinfo : EIATTR_SYSCALL_OFFSETS
	.align		4
        /*00d4*/ 	.byte	0x04, 0x46
        /*00d6*/ 	.short	(.L_45 - .L_44)


	//   ....[0]....
.L_44:
        /*00d8*/ 	.word	0x000054a0


	//   ....[1]....
        /*00dc*/ 	.word	0x000055e0


	//   ....[2]....
        /*00e0*/ 	.word	0x00005d60


	//----- nvinfo : EIATTR_MBARRIER_INSTR_OFFSETS
	.align		4
.L_45:
        /*00e4*/ 	.byte	0x04, 0x39
        /*00e6*/ 	.short	(.L_47 - .L_46)


	//   ....[0]....
.L_46:
        /*00e8*/ 	.word	0x00000600
        /*00ec*/ 	.word	0x000000ff
        /*00f0*/ 	.word	0x00000000
        /*00f4*/ 	.short	0x0100
        /*00f6*/ 	.byte	0x04
	.zero		1


	//   ....[1]....
        /*00f8*/ 	.word	0x00000610
        /*00fc*/ 	.word	0x000000ff
        /*0100*/ 	.word	0x00000018
        /*0104*/ 	.short	0x0100
        /*0106*/ 	.byte	0x04
	.zero		1


	//   ....[2]....
        /*0108*/ 	.word	0x00000620
        /*010c*/ 	.word	0x000000ff
        /*0110*/ 	.word	0x00000008
        /*0114*/ 	.short	0x0100
        /*0116*/ 	.byte	0x04
	.zero		1


	//   ....[3]....
        /*0118*/ 	.word	0x00000630
        /*011c*/ 	.word	0x000000ff
        /*0120*/ 	.word	0x00000020
        /*0124*/ 	.short	0x0100
        /*0126*/ 	.byte	0x04
	.zero		1


	//   ....[4]....
        /*0128*/ 	.word	0x00000640
        /*012c*/ 	.word	0x000000ff
        /*0130*/ 	.word	0x00000010
        /*0134*/ 	.short	0x0100
        /*0136*/ 	.byte	0x04
	.zero		1


	//   ....[5]....
        /*0138*/ 	.word	0x00000650
        /*013c*/ 	.word	0x000000ff
        /*0140*/ 	.word	0x00000028
        /*0144*/ 	.short	0x0100
        /*0146*/ 	.byte	0x04
	.zero		1


	//   ....[6]....
        /*0148*/ 	.word	0x00000780
        /*014c*/ 	.word	0x000000ff
        /*0150*/ 	.word	0x00000030
        /*0154*/ 	.short	0x0100
        /*0156*/ 	.byte	0x04
	.zero		1


	//   ....[7]....
        /*0158*/ 	.word	0x00000790
        /*015c*/ 	.word	0x000000ff
        /*0160*/ 	.word	0x00000038
        /*0164*/ 	.short	0x0100
        /*0166*/ 	.byte	0x04
	.zero		1


	//   ....[8]....
        /*0168*/ 	.word	0x00000880
        /*016c*/ 	.word	0x000000ff
        /*0170*/ 	.word	0x00000040
        /*0174*/ 	.short	0x0100
        /*0176*/ 	.byte	0x06
	.zero		1


	//   ....[9]....
        /*0178*/ 	.word	0x00000890
        /*017c*/ 	.word	0x000000ff
        /*0180*/ 	.word	0x00000048
        /*0184*/ 	.short	0x0100
        /*0186*/ 	.byte	0x06
	.zero		1


	//   ....[10]....
        /*0188*/ 	.word	0x000009d0
        /*018c*/ 	.word	0x000000ff
        /*0190*/ 	.word	0x00000050
        /*0194*/ 	.short	0x0100
        /*0196*/ 	.byte	0x06
	.zero		1


	//   ....[11]....
        /*0198*/ 	.word	0x000009e0
        /*019c*/ 	.word	0x000000ff
        /*01a0*/ 	.word	0x00000060
        /*01a4*/ 	.short	0x0100
        /*01a6*/ 	.byte	0x06
	.zero		1


	//   ....[12]....
        /*01a8*/ 	.word	0x000009f0
        /*01ac*/ 	.word	0x000000ff
        /*01b0*/ 	.word	0x00000058
        /*01b4*/ 	.short	0x0100
        /*01b6*/ 	.byte	0x06
	.zero		1


	//   ....[13]....
        /*01b8*/ 	.word	0x00000a00
        /*01bc*/ 	.word	0x000000ff
        /*01c0*/ 	.word	0x00000068
        /*01c4*/ 	.short	0x0100
        /*01c6*/ 	.byte	0x06
	.zero		1


	//   ....[14]....
        /*01c8*/ 	.word	0x00000b30
        /*01cc*/ 	.word	0x000000ff
        /*01d0*/ 	.word	0x00000070
        /*01d4*/ 	.short	0x0100
        /*01d6*/ 	.byte	0x04
	.zero		1


	//   ....[15]....
        /*01d8*/ 	.word	0x00000b40
        /*01dc*/ 	.word	0x000000ff
        /*01e0*/ 	.word	0x00000090
        /*01e4*/ 	.short	0x0100
        /*01e6*/ 	.byte	0x04
	.zero		1


	//   ....[16]....
        /*01e8*/ 	.word	0x00000b50
        /*01ec*/ 	.word	0x000000ff
        /*01f0*/ 	.word	0x00000078
        /*01f4*/ 	.short	0x0100
        /*01f6*/ 	.byte	0x04
	.zero		1


	//   ....[17]....
        /*01f8*/ 	.word	0x00000b60
        /*01fc*/ 	.word	0x000000ff
        /*0200*/ 	.word	0x00000098
        /*0204*/ 	.short	0x0100
        /*0206*/ 	.byte	0x04
	.zero		1


	//   ....[18]....
        /*0208*/ 	.word	0x00000b70
        /*020c*/ 	.word	0x000000ff
        /*0210*/ 	.word	0x00000080
        /*0214*/ 	.short	0x0100
        /*0216*/ 	.byte	0x04
	.zero		1


	//   ....[19]....
        /*0218*/ 	.word	0x00000b80
        /*021c*/ 	.word	0x000000ff
        /*0220*/ 	.word	0x000000a0
        /*0224*/ 	.short	0x0100
        /*0226*/ 	.byte	0x04
	.zero		1


	//   ....[20]....
        /*0228*/ 	.word	0x00000b90
        /*022c*/ 	.word	0x000000ff
        /*0230*/ 	.word	0x00000088
        /*0234*/ 	.short	0x0100
        /*0236*/ 	.byte	0x04
	.zero		1


	//   ....[21]....
        /*0238*/ 	.word	0x00000ba0
        /*023c*/ 	.word	0x000000ff
        /*0240*/ 	.word	0x000000a8
        /*0244*/ 	.short	0x0100
        /*0246*/ 	.byte	0x04
	.zero		1


	//   ....[22]....
        /*0248*/ 	.word	0x00000c90
        /*024c*/ 	.word	0x000000ff
        /*0250*/ 	.word	0x000000b0
        /*0254*/ 	.short	0x0100
        /*0256*/ 	.byte	0x04
	.zero		1


	//   ....[23]....
        /*0258*/ 	.word	0x00000ca0
        /*025c*/ 	.word	0x000000ff
        /*0260*/ 	.word	0x000000c0
        /*0264*/ 	.short	0x0100
        /*0266*/ 	.byte	0x04
	.zero		1


	//   ....[24]....
        /*0268*/ 	.word	0x00000cb0
        /*026c*/ 	.word	0x000000ff
        /*0270*/ 	.word	0x000000b8
        /*0274*/ 	.short	0x0100
        /*0276*/ 	.byte	0x04
	.zero		1


	//   ....[25]....
        /*0278*/ 	.word	0x00000cc0
        /*027c*/ 	.word	0x000000ff
        /*0280*/ 	.word	0x000000c8
        /*0284*/ 	.short	0x0100
        /*0286*/ 	.byte	0x04
	.zero		1


	//   ....[26]....
        /*0288*/ 	.word	0x00001920
        /*028c*/ 	.word	0x00000000
        /*0290*/ 	.word	0x000000c0
        /*0294*/ 	.short	0x010a
        /*0296*/ 	.byte	0xff
	.zero		1


	//   ....[27]....
        /*0298*/ 	.word	0x00001950
        /*029c*/ 	.word	0x00000000
        /*02a0*/ 	.word	0x000000b0
        /*02a4*/ 	.short	0x0101
        /*02a6*/ 	.byte	0xff
	.zero		1


	//   ....[28]....
        /*02a8*/ 	.word	0x00001a30
        /*02ac*/ 	.word	0x000000ff
        /*02b0*/ 	.word	0x00000018
        /*02b4*/ 	.short	0x010a
        /*02b6*/ 	.byte	0x04
	.zero		1


	//   ....[29]....
        /*02b8*/ 	.word	0x00001ab0
        /*02bc*/ 	.word	0x000000ff
        /*02c0*/ 	.word	0x00000018
        /*02c4*/ 	.short	0x010a
        /*02c6*/ 	.byte	0x21
	.zero		1


	//   ....[30]....
        /*02c8*/ 	.word	0x00001c40
        /*02cc*/ 	.word	0x000000ff
        /*02d0*/ 	.word	0x00000018
        /*02d4*/ 	.short	0x010a
        /*02d6*/ 	.byte	0x08
	.zero		1


	//   ....[31]....
        /*02d8*/ 	.word	0x00001d80
        /*02dc*/ 	.word	0x000000ff
        /*02e0*/ 	.word	0x00000048
        /*02e4*/ 	.short	0x0101
        /*02e6*/ 	.byte	0x06
	.zero		1


	//   ....[32]....
        /*02e8*/ 	.word	0x00001da0
        /*02ec*/ 	.word	0x000000ff
        /*02f0*/ 	.word	0x00000018
        /*02f4*/ 	.short	0x010a
        /*02f6*/ 	.byte	0x04
	.zero		1


	//   ....[33]....
        /*02f8*/ 	.word	0x00001e20
        /*02fc*/ 	.word	0x000000ff
        /*0300*/ 	.word	0x00000018
        /*0304*/ 	.short	0x010a
        /*0306*/ 	.byte	0x11
	.zero		1


	//   ....[34]....
        /*0308*/ 	.word	0x00001fb0
        /*030c*/ 	.word	0x000000ff
        /*0310*/ 	.word	0x00000018
        /*0314*/ 	.short	0x010a
        /*0316*/ 	.byte	0x07
	.zero		1


	//   ....[35]....
        /*0318*/ 	.word	0x00002120
        /*031c*/ 	.word	0x00000003
        /*0320*/ 	.word	0x00000050
        /*0324*/ 	.short	0x010a
        /*0326*/ 	.byte	0xff
	.zero		1


	//   ....[36]....
        /*0328*/ 	.word	0x00002270
        /*032c*/ 	.word	0x00000000
        /*0330*/ 	.word	0x00000000
        /*0334*/ 	.short	0x0101
        /*0336*/ 	.byte	0xff
	.zero		1


	//   ....[37]....
        /*0338*/ 	.word	0x00002810
        /*033c*/ 	.word	0x000000ff
        /*0340*/ 	.word	0x00000000
        /*0344*/ 	.short	0x010a
        /*0346*/ 	.byte	0x04
	.zero		1


	//   ....[38]....
        /*0348*/ 	.word	0x000028a0
        /*034c*/ 	.word	0x000000ff
        /*0350*/ 	.word	0x00000000
        /*0354*/ 	.short	0x010a
        /*0356*/ 	.byte	0x05
	.zero		1


	//   ....[39]....
        /*0358*/ 	.word	0x00002940
        /*035c*/ 	.word	0x00000000
        /*0360*/ 	.word	0x00000000
        /*0364*/ 	.short	0x010a
        /*0366*/ 	.byte	0xff
	.zero		1


	//   ....[40]....
        /*0368*/ 	.word	0x00002a60
        /*036c*/ 	.word	0x00000002
        /*0370*/ 	.word	0x000000b0
        /*0374*/ 	.short	0x010a
        /*0376*/ 	.byte	0xff
	.zero		1


	//   ....[41]....
        /*0378*/ 	.word	0x00002ad0
        /*037c*/ 	.word	0x00000002
        /*0380*/ 	.word	0x00000000
        /*0384*/ 	.short	0x0101
        /*0386*/ 	.byte	0xff
	.zero		1


	//   ....[42]....
        /*0388*/ 	.word	0x00002af0
        /*038c*/ 	.word	0x000000ff
        /*0390*/ 	.word	0x00000060
        /*0394*/ 	.short	0x010a
        /*0396*/ 	.byte	0x04
	.zero		1


	//   ....[43]....
        /*0398*/ 	.word	0x00002c10
        /*039c*/ 	.word	0x00000002
        /*03a0*/ 	.word	0x00000050
        /*03a4*/ 	.short	0x010a
        /*03a6*/ 	.byte	0xff
	.zero		1


	//   ....[44]....
        /*03a8*/ 	.word	0x00002d10
        /*03ac*/ 	.word	0x00000002
        /*03b0*/ 	.word	0x00000000
        /*03b4*/ 	.short	0x0101
        /*03b6*/ 	.byte	0xff
	.zero		1


	//   ....[45]....
        /*03b8*/ 	.word	0x00002da0
        /*03bc*/ 	.word	0x000000ff
        /*03c0*/ 	.word	0x00000060
        /*03c4*/ 	.short	0x0106
        /*03c6*/ 	.byte	0x04
	.zero		1


	//   ....[46]....
        /*03c8*/ 	.word	0x00002dc0
        /*03cc*/ 	.word	0x000000ff
        /*03d0*/ 	.word	0x00000060
        /*03d4*/ 	.short	0x010a
        /*03d6*/ 	.byte	0x04
	.zero		1


	//   ....[47]....
        /*03d8*/ 	.word	0x00002e50
        /*03dc*/ 	.word	0x000000ff
        /*03e0*/ 	.word	0x00000060
        /*03e4*/ 	.short	0x0106
        /*03e6*/ 	.byte	0x07
	.zero		1


	//   ....[48]....
        /*03e8*/ 	.word	0x00002e90
        /*03ec*/ 	.word	0x00000000
        /*03f0*/ 	.word	0x00000060
        /*03f4*/ 	.short	0x010a
        /*03f6*/ 	.byte	0xff
	.zero		1


	//   ....[49]....
        /*03f8*/ 	.word	0x000033e0
        /*03fc*/ 	.word	0x00000000
        /*0400*/ 	.word	0x00000050
        /*0404*/ 	.short	0x010a
        /*0406*/ 	.byte	0xff
	.zero		1


	//   ....[50]....
        /*0408*/ 	.word	0x000034e0
        /*040c*/ 	.word	0x00000003
        /*0410*/ 	.word	0x00000000
        /*0414*/ 	.short	0x0101
        /*0416*/ 	.byte	0xff
	.zero		1


	//   ....[51]....
        /*0418*/ 	.word	0x000034f0
        /*041c*/ 	.word	0x000000ff
        /*0420*/ 	.word	0x00000000
        /*0424*/ 	.short	0x010a
        /*0426*/ 	.byte	0x04
	.zero		1


	//   ....[52]....
        /*0428*/ 	.word	0x00003570
        /*042c*/ 	.word	0x000000ff
        /*0430*/ 	.word	0x00000090
        /*0434*/ 	.short	0x010a
        /*0436*/ 	.byte	0x1f
	.zero		1


	//   ....[53]....
        /*0438*/ 	.word	0x00003650
        /*043c*/ 	.word	0x000000ff
        /*0440*/ 	.word	0x00000000
        /*0444*/ 	.short	0x010a
        /*0446*/ 	.byte	0x05
	.zero		1


	//   ....[54]....
        /*0448*/ 	.word	0x00003790
        /*044c*/ 	.word	0x000000ff
        /*0450*/ 	.word	0x00000000
        /*0454*/ 	.short	0x010a
        /*0456*/ 	.byte	0x04
	.zero		1


	//   ....[55]....
        /*0458*/ 	.word	0x00003a20
        /*045c*/ 	.word	0x000000ff
        /*0460*/ 	.word	0x00000000
        /*0464*/ 	.short	0x010a
        /*0466*/ 	.byte	0x04
	.zero		1


	//   ....[56]....
        /*0468*/ 	.word	0x00003ab0
        /*046c*/ 	.word	0x000000ff
        /*0470*/ 	.word	0x00000000
        /*0474*/ 	.short	0x010a
        /*0476*/ 	.byte	0x05
	.zero		1


	//   ....[57]....
        /*0478*/ 	.word	0x00003b40
        /*047c*/ 	.word	0x000000ff
        /*0480*/ 	.word	0x00000000
        /*0484*/ 	.short	0x010a
        /*0486*/ 	.byte	0x05
	.zero		1


	//   ....[58]....
        /*0488*/ 	.word	0x00003bd0
        /*048c*/ 	.word	0x000000ff
        /*0490*/ 	.word	0x00000000
        /*0494*/ 	.short	0x010a
        /*0496*/ 	.byte	0x04
	.zero		1


	//   ....[59]....
        /*0498*/ 	.word	0x00004070
        /*049c*/ 	.word	0x00000007
        /*04a0*/ 	.word	0x00000050
        /*04a4*/ 	.short	0x010a
        /*04a6*/ 	.byte	0xff
	.zero		1


	//   ....[60]....
        /*04a8*/ 	.word	0x000041e0
        /*04ac*/ 	.word	0x00000000
        /*04b0*/ 	.word	0x00000000
        /*04b4*/ 	.short	0x0101
        /*04b6*/ 	.byte	0xff
	.zero		1


	//   ....[61]....
        /*04b8*/ 	.word	0x00004650
        /*04bc*/ 	.word	0x000000ff
        /*04c0*/ 	.word	0x00000048
        /*04c4*/ 	.short	0x010a
        /*04c6*/ 	.byte	0x11
	.zero		1


	//   ....[62]....
        /*04c8*/ 	.word	0x000047d0
        /*04cc*/ 	.word	0x000000ff
        /*04d0*/ 	.word	0x00000038
        /*04d4*/ 	.short	0x010a
        /*04d6*/ 	.byte	0x11
	.zero		1


	//   ....[63]....
        /*04d8*/ 	.word	0x000049e0
        /*04dc*/ 	.word	0x000000ff
        /*04e0*/ 	.word	0x00000030
        /*04e4*/ 	.short	0x010b
        /*04e6*/ 	.byte	0x11
	.zero		1


	//   ....[64]....
        /*04e8*/ 	.word	0x000049f0
        /*04ec*/ 	.word	0x000000ff
        /*04f0*/ 	.word	0x00000000
        /*04f4*/ 	.short	0x0101
        /*04f6*/ 	.byte	0x30
	.zero		1


	//   ....[65]....
        /*04f8*/ 	.word	0x00004a30
        /*04fc*/ 	.word	0x00000000
        /*0500*/ 	.word	0x00000038
        /*0504*/ 	.short	0x010a
        /*0506*/ 	.byte	0xff
	.zero		1


	//   ....[66]....
        /*0508*/ 	.word	0x00004d60
        /*050c*/ 	.word	0x00000003
        /*0510*/ 	.word	0x00000050
        /*0514*/ 	.short	0x010a
        /*0516*/ 	.byte	0xff
	.zero		1


	//   ....[67]....
        /*0518*/ 	.word	0x00004ee0
        /*051c*/ 	.word	0x00000000
        /*0520*/ 	.word	0x00000000
        /*0524*/ 	.short	0x0101
        /*0526*/ 	.byte	0xff
	.zero		1


	//   ....[68]....
        /*0528*/ 	.word	0x00005940
        /*052c*/ 	.word	0x000000ff
        /*0530*/ 	.word	0x00000030
        /*0534*/ 	.short	0x010a
        /*0536*/ 	.byte	0x2c
	.zero		1


	//   ....[69]....
        /*0538*/ 	.word	0x00005950
        /*053c*/ 	.word	0x00000010
        /*0540*/ 	.word	0x00000070
        /*0544*/ 	.short	0x010a
        /*0546*/ 	.byte	0xff
	.zero		1


	//   ....[70]....
        /*0548*/ 	.word	0x00005b00
        /*054c*/ 	.word	0x000000ff
        /*0550*/ 	.word	0x00000030
        /*0554*/ 	.short	0x010a
        /*0556*/ 	.byte	0x2c
	.zero		1


	//   ....[71]....
        /*0558*/ 	.word	0x00005be0
        /*055c*/ 	.word	0x000000ff
        /*0560*/ 	.word	0x00000000
        /*0564*/ 	.short	0x0101
        /*0566*/ 	.byte	0x04
	.zero		1


	//   ....[72]....
        /*0568*/ 	.word	0x00005c40
        /*056c*/ 	.word	0x00000010
        /*0570*/ 	.word	0x00000070
        /*0574*/ 	.short	0x010a
        /*0576*/ 	.byte	0xff
	.zero		1


	//   ....[73]....
        /*0578*/ 	.word	0x00005f00
        /*057c*/ 	.word	0x000000ff
        /*0580*/ 	.word	0x00000000
        /*0584*/ 	.short	0x0101
        /*0586*/ 	.byte	0x04
	.zero		1


	//   ....[74]....
        /*0588*/ 	.word	0x00006900
        /*058c*/ 	.word	0x00000000
        /*0590*/ 	.word	0x000000c0
        /*0594*/ 	.short	0x010a
        /*0596*/ 	.byte	0xff
	.zero		1


	//   ....[75]....
        /*0598*/ 	.word	0x00006960
        /*059c*/ 	.word	0x00000000
        /*05a0*/ 	.word	0x00000018
        /*05a4*/ 	.short	0x010a
        /*05a6*/ 	.byte	0xff
	.zero		1


	//   ....[76]....
        /*05a8*/ 	.word	0x000069c0
        /*05ac*/ 	.word	0x00000000
        /*05b0*/ 	.word	0x00000018
        /*05b4*/ 	.short	0x010a
        /*05b6*/ 	.byte	0xff
	.zero		1


	//   ....[77]....
        /*05b8*/ 	.word	0x00006a10
        /*05bc*/ 	.word	0x00000003
        /*05c0*/ 	.word	0x00000050
        /*05c4*/ 	.short	0x010a
        /*05c6*/ 	.byte	0xff
	.zero		1


	//   ....[78]....
        /*05c8*/ 	.word	0x00006a70
        /*05cc*/ 	.word	0x00000000
        /*05d0*/ 	.word	0x00000000
        /*05d4*/ 	.short	0x010a
        /*05d6*/ 	.byte	0xff
	.zero		1


	//   ....[79]....
        /*05d8*/ 	.word	0x00006ad0
        /*05dc*/ 	.word	0x00000000
        /*05e0*/ 	.word	0x00000000
        /*05e4*/ 	.short	0x010a
        /*05e6*/ 	.byte	0xff
	.zero		1


	//   ....[80]....
        /*05e8*/ 	.word	0x00006b20
        /*05ec*/ 	.word	0x00000002
        /*05f0*/ 	.word	0x000000b0
        /*05f4*/ 	.short	0x010a
        /*05f6*/ 	.byte	0xff
	.zero		1


	//   ....[81]....
        /*05f8*/ 	.word	0x00006b80
        /*05fc*/ 	.word	0x00000002
        /*0600*/ 	.word	0x00000060
        /*0604*/ 	.short	0x010a
        /*0606*/ 	.byte	0xff
	.zero		1


	//   ....[82]....
        /*0608*/ 	.word	0x00006bd0
        /*060c*/ 	.word	0x00000002
        /*0610*/ 	.word	0x00000050
        /*0614*/ 	.short	0x010a
        /*0616*/ 	.byte	0xff
	.zero		1


	//   ....[83]....
        /*0618*/ 	.word	0x00006c30
        /*061c*/ 	.word	0x00000000
        /*0620*/ 	.word	0x00000060
        /*0624*/ 	.short	0x010a
        /*0626*/ 	.byte	0xff
	.zero		1


	//   ....[84]....
        /*0628*/ 	.word	0x00006c80
        /*062c*/ 	.word	0x00000000
        /*0630*/ 	.word	0x00000050
        /*0634*/ 	.short	0x010a
        /*0636*/ 	.byte	0xff
	.zero		1


	//   ....[85]....
        /*0638*/ 	.word	0x00006ce0
        /*063c*/ 	.word	0x00000002
        /*0640*/ 	.word	0x00000090
        /*0644*/ 	.short	0x010a
        /*0646*/ 	.byte	0xff
	.zero		1


	//   ....[86]....
        /*0648*/ 	.word	0x00006d40
        /*064c*/ 	.word	0x00000000
        /*0650*/ 	.word	0x00000000
        /*0654*/ 	.short	0x010a
        /*0656*/ 	.byte	0xff
	.zero		1


	//   ....[87]....
        /*0658*/ 	.word	0x00006da0
        /*065c*/ 	.word	0x00000000
        /*0660*/ 	.word	0x00000000
        /*0664*/ 	.short	0x010a
        /*0666*/ 	.byte	0xff
	.zero		1


	//   ....[88]....
        /*0668*/ 	.word	0x00006e00
        /*066c*/ 	.word	0x00000000
        /*0670*/ 	.word	0x00000000
        /*0674*/ 	.short	0x010a
        /*0676*/ 	.byte	0xff
	.zero		1


	//   ....[89]....
        /*0678*/ 	.word	0x00006e60
        /*067c*/ 	.word	0x00000000
        /*0680*/ 	.word	0x00000000
        /*0684*/ 	.short	0x010a
        /*0686*/ 	.byte	0xff
	.zero		1


	//   ....[90]....
        /*0688*/ 	.word	0x00006ec0
        /*068c*/ 	.word	0x00000000
        /*0690*/ 	.word	0x00000000
        /*0694*/ 	.short	0x010a
        /*0696*/ 	.byte	0xff
	.zero		1


	//   ....[91]....
        /*0698*/ 	.word	0x00006f10
        /*069c*/ 	.word	0x00000007
        /*06a0*/ 	.word	0x00000050
        /*06a4*/ 	.short	0x010a
        /*06a6*/ 	.byte	0xff
	.zero		1


	//   ....[92]....
        /*06a8*/ 	.word	0x00006f70
        /*06ac*/ 	.word	0x00000000
        /*06b0*/ 	.word	0x00000048
        /*06b4*/ 	.short	0x010a
        /*06b6*/ 	.byte	0xff
	.zero		1


	//   ....[93]....
        /*06b8*/ 	.word	0x00006fd0
        /*06bc*/ 	.word	0x00000000
        /*06c0*/ 	.word	0x00000038
        /*06c4*/ 	.short	0x010a
        /*06c6*/ 	.byte	0xff
	.zero		1


	//   ....[94]....
        /*06c8*/ 	.word	0x00007020
        /*06cc*/ 	.word	0x00000003
        /*06d0*/ 	.word	0x00000050
        /*06d4*/ 	.short	0x010a
        /*06d6*/ 	.byte	0xff
	.zero		1


	//   ....[95]....
        /*06d8*/ 	.word	0x00007080
        /*06dc*/ 	.word	0x00000000
        /*06e0*/ 	.word	0x00000030
        /*06e4*/ 	.short	0x010a
        /*06e6*/ 	.byte	0xff
	.zero		1


	//   ....[96]....
        /*06e8*/ 	.word	0x000070d0
        /*06ec*/ 	.word	0x00000010
        /*06f0*/ 	.word	0x00000070
        /*06f4*/ 	.short	0x010a
        /*06f6*/ 	.byte	0xff
	.zero		1


	//----- nvinfo : EIATTR_NUM_MBARRIERS
	.align		4
.L_47:
        /*06f8*/ 	.byte	0x03, 0x38
        /*06fa*/ 	.short	0x001a


	//----- nvinfo : EIATTR_EXIT_INSTR_OFFSETS
	.align		4
        /*06fc*/ 	.byte	0x04, 0x1c
        /*06fe*/ 	.short	(.L_49 - .L_48)


	//   ....[0]....
.L_48:
        /*0700*/ 	.word	0x00002970


	//   ....[1]....
        /*0704*/ 	.word	0x00002e60


	//   ....[2]....
        /*0708*/ 	.word	0x00002ec0


	//   ....[3]....
        /*070c*/ 	.word	0x00003e30


	//   ....[4]....
        /*0710*/ 	.word	0x00004a60


	//   ....[5]....
        /*0714*/ 	.word	0x00004aa0


	//   ....[6]....
        /*0718*/ 	.word	0x000068f0


	//----- nvinfo : EIATTR_MAX_THREADS
	.align		4
.L_49:
        /*071c*/ 	.byte	0x04, 0x05
        /*071e*/ 	.short	(.L_51 - .L_50)
.L_50:
        /*0720*/ 	.word	0x00000100
        /*0724*/ 	.word	0x00000001
        /*0728*/ 	.word	0x00000001


	//----- nvinfo : EIATTR_CRS_STACK_SIZE
	.align		4
.L_51:
        /*072c*/ 	.byte	0x04, 0x1e
        /*072e*/ 	.short	(.L_53 - .L_52)
.L_52:
        /*0730*/ 	.word	0x00000000


	//----- nvinfo : EIATTR_CBANK_PARAM_SIZE
	.align		4
.L_53:
        /*0734*/ 	.byte	0x03, 0x19
        /*0736*/ 	.short	0x0800


	//----- nvinfo : EIATTR_PARAM_CBANK
	.align		4
        /*0738*/ 	.byte	0x04, 0x0a
        /*073a*/ 	.short	(.L_55 - .L_54)
	.align		4
.L_54:
        /*073c*/ 	.word	index@(.nv.constant0._ZN7cutlass13device_kernelINS_4gemm6kernel13GemmUniversalIN4cute5tupleIJiiiiEEENS1_10collective13CollectiveMmaINS1_35MainloopSm100TmaUmmaWarpSpecializedILi3ELi2ELi4ENS5_IJNS4_1CILi2EEESB_NSA_ILi1EEEEEEEENS5_IJNSA_ILi64EEESF_NSA_ILi128EEEEEEaNS5_IJlSC_lEEEaSI_NS4_8TiledMMAINS4_8MMA_AtomIJNS4_15SM100_MMA_S8_SSIaaiLi64ELi64ELNS4_4UMMA5MajorE0ELSN_0ELNSM_8SaturateE0EEEEEENS4_6LayoutINS5_IJSC_SC_SC_EEENS5_IJNSA_ILi0EEEST_ST_EEEEENS5_IJNS4_10UnderscoreESW_SW_EEEEENS4_23SM90_TMA_LOAD_MULTICASTENS4_14ComposedLayoutINS4_7SwizzleILi3ELi4ELi3EEENS4_18smem_ptr_flag_bitsILi8EEENSR_INS5_IJNSA_ILi8EEESG_EEENS5_IJSG_SC_EEEEEEEvNS4_8identityESZ_S19_vS1A_EENS_8epilogue10collective18CollectiveEpilogueINS1C_23Sm100TmaWarpSpecializedILi1ELi1ELi32ELb0ELb0EEEJSH_NS5_IJNSR_ISF_SC_EES1H_EEEaSI_aSI_NS1C_6fusion15FusionCallbacksIS1G_NS1J_17LinearCombinationIaiaiLNS_15FloatRoundStyleE2EEESH_S1I_JEEENS4_5SM1004TMEM4LOAD26SM100_TMEM_LOAD_16dp32b32xENS4_13SM90_TMA_LOADENS10_INS11_ILi2ELi4ELi3EEES14_NSR_INS5_IJS15_SF_EEENS5_IJSF_SC_EEEEEEENS4_39AutoVectorizingCopyWithAssumedAlignmentILi128EEENS4_14SM90_TMA_STOREES1Y_S20_S20_EEEvvEEEEvNT_6ParamsE)
        /*0740*/ 	.short	0x0380
        /*0742*/ 	.short	0x0800


	//----- nvinfo : EIATTR_SW_WAR
	.align		4
.L_55:
        /*0744*/ 	.byte	0x04, 0x36
        /*0746*/ 	.short	(.L_57 - .L_56)
.L_56:
        /*0748*/ 	.word	0x00000008
.L_57:


//--------------------- .nv.callgraph             --------------------------
	.section	.nv.callgraph,"",@"SHT_CUDA_CALLGRAPH"
	.align	4
	.sectionentsize	8
	.align		4
        /*0000*/ 	.word	0x00000000
	.align		4
        /*0004*/ 	.word	0xffffffff
	.align		4
        /*0008*/ 	.word	index@(_ZN7cutlass13device_kernelINS_4gemm6kernel13GemmUniversalIN4cute5tupleIJiiiiEEENS1_10collective13CollectiveMmaINS1_35MainloopSm100TmaUmmaWarpSpecializedILi3ELi2ELi4ENS5_IJNS4_1CILi2EEESB_NSA_ILi1EEEEEEEENS5_IJNSA_ILi64EEESF_NSA_ILi128EEEEEEaNS5_IJlSC_lEEEaSI_NS4_8TiledMMAINS4_8MMA_AtomIJNS4_15SM100_MMA_S8_SSIaaiLi64ELi64ELNS4_4UMMA5MajorE0ELSN_0ELNSM_8SaturateE0EEEEEENS4_6LayoutINS5_IJSC_SC_SC_EEENS5_IJNSA_ILi0EEEST_ST_EEEEENS5_IJNS4_10UnderscoreESW_SW_EEEEENS4_23SM90_TMA_LOAD_MULTICASTENS4_14ComposedLayoutINS4_7SwizzleILi3ELi4ELi3EEENS4_18smem_ptr_flag_bitsILi8EEENSR_INS5_IJNSA_ILi8EEESG_EEENS5_IJSG_SC_EEEEEEEvNS4_8identityESZ_S19_vS1A_EENS_8epilogue10collective18CollectiveEpilogueINS1C_23Sm100TmaWarpSpecializedILi1ELi1ELi32ELb0ELb0EEEJSH_NS5_IJNSR_ISF_SC_EES1H_EEEaSI_aSI_NS1C_6fusion15FusionCallbacksIS1G_NS1J_17LinearCombinationIaiaiLNS_15FloatRoundStyleE2EEESH_S1I_JEEENS4_5SM1004TMEM4LOAD26SM100_TMEM_LOAD_16dp32b32xENS4_13SM90_TMA_LOADENS10_INS11_ILi2ELi4ELi3EEES14_NSR_INS5_IJS15_SF_EEENS5_IJSF_SC_EEEEEEENS4_39AutoVectorizingCopyWithAssumedAlignmentILi128EEENS4_14SM90_TMA_STOREES1Y_S20_S20_EEEvvEEEEvNT_6ParamsE)
	.align		4
        /*000c*/ 	.word	index@(__assertfail)
	.align		4
        /*0010*/ 	.word	0x00000000
	.align		4
        /*0014*/ 	.word	0xfffffffe
	.align		4
        /*0018*/ 	.word	0x00000000
	.align		4
        /*001c*/ 	.word	0xfffffffd
	.align		4
        /*0020*/ 	.word	0x00000000
	.align		4
        /*0024*/ 	.word	0xfffffffc


//--------------------- .nv.constant4             --------------------------
	.section	.nv.constant4,"a",@progbits
	.align	8
	.align		8
.nv.constant4:
        /*0000*/ 	.dword	__assertfail
	.align		8
        /*0008*/ 	.dword	__unnamed_1
	.align		8
        /*0010*/ 	.dword	__unnamed_2
	.align		8
        /*0018*/ 	.dword	_ZN40_INTERNAL_7f2cf79f_4_k_cu_8bb19718_100554cuda3std3__45__cpo5beginE
	.align		8
        /*0020*/ 	.dword	_ZN40_INTERNAL_7f2cf79f_4_k_cu_8bb19718_100554cuda3std3__45__cpo3endE
	.align		8
        /*0028*/ 	.dword	_ZN40_INTERNAL_7f2cf79f_4_k_cu_8bb19718_100554cuda3std3__45__cpo6cbeginE
	.align		8
        /*0030*/ 	.dword	_ZN40_INTERNAL_7f2cf79f_4_k_cu_8bb19718_100554cuda3std3__45__cpo4cendE
	.align		8
        /*0038*/ 	.dword	_ZN40_INTERNAL_7f2cf79f_4_k_cu_8bb19718_100554cuda3std3__442_GLOBAL__N__7f2cf79f_4_k_cu_8bb19718_100556ignoreE
	.align		8
        /*0040*/ 	.dword	_ZN40_INTERNAL_7f2cf79f_4_k_cu_8bb19718_100554cuda3std3__419piecewise_constructE
	.align		8
        /*0048*/ 	.dword	_ZN40_INTERNAL_7f2cf79f_4_k_cu_8bb19718_100554cuda3std3__48in_placeE
	.align		8
        /*0050*/ 	.dword	_ZN40_INTERNAL_7f2cf79f_4_k_cu_8bb19718_100554cuda3std6ranges3__45__cpo4swapE
	.align		8
        /*0058*/ 	.dword	_ZN40_INTERNAL_7f2cf79f_4_k_cu_8bb19718_100554cuda3std6ranges3__45__cpo9iter_moveE
	.align		8
        /*0060*/ 	.dword	_ZN40_INTERNAL_7f2cf79f_4_k_cu_8bb19718_100554cute7productE
	.align		8
        /*0068*/ 	.dword	_ZN40_INTERNAL_7f2cf79f_4_k_cu_8bb19718_100554cute1_E
	.align		8
        /*0070*/ 	.dword	$str$25
	.align		8
        /*0078*/ 	.dword	$str$26
	.align		8
        /*0080*/ 	.dword	$str$27
	.align		8
        /*0088*/ 	.dword	$str$28


//--------------------- .text._ZN7cutlass13device_kernelINS_4gemm6kernel13GemmUniversalIN4cute5tupleIJiiiiEEENS1_10collective13CollectiveMmaINS1_35MainloopSm100TmaUmmaWarpSpecializedILi3ELi2ELi4ENS5_IJNS4_1CILi2EEESB_NSA_ILi1EEEEEEEENS5_IJNSA_ILi64EEESF_NSA_ILi128EEEEEEaNS5_IJlSC_lEEEaSI_NS4_8TiledMMAINS4_8MMA_AtomIJNS4_15SM100_MMA_S8_SSIaaiLi64ELi64ELNS4_4UMMA5MajorE0ELSN_0ELNSM_8SaturateE0EEEEEENS4_6LayoutINS5_IJSC_SC_SC_EEENS5_IJNSA_ILi0EEEST_ST_EEEEENS5_IJNS4_10UnderscoreESW_SW_EEEEENS4_23SM90_TMA_LOAD_MULTICASTENS4_14ComposedLayoutINS4_7SwizzleILi3ELi4ELi3EEENS4_18smem_ptr_flag_bitsILi8EEENSR_INS5_IJNSA_ILi8EEESG_EEENS5_IJSG_SC_EEEEEEEvNS4_8identityESZ_S19_vS1A_EENS_8epilogue10collective18CollectiveEpilogueINS1C_23Sm100TmaWarpSpecializedILi1ELi1ELi32ELb0ELb0EEEJSH_NS5_IJNSR_ISF_SC_EES1H_EEEaSI_aSI_NS1C_6fusion15FusionCallbacksIS1G_NS1J_17LinearCombinationIaiaiLNS_15FloatRoundStyleE2EEESH_S1I_JEEENS4_5SM1004TMEM4LOAD26SM100_TMEM_LOAD_16dp32b32xENS4_13SM90_TMA_LOADENS10_INS11_ILi2ELi4ELi3EEES14_NSR_INS5_IJS15_SF_EEENS5_IJSF_SC_EEEEEEENS4_39AutoVectorizingCopyWithAssumedAlignmentILi128EEENS4_14SM90_TMA_STOREES1Y_S20_S20_EEEvvEEEEvNT_6ParamsE --------------------------
	.section	.text._ZN7cutlass13device_kernelINS_4gemm6kernel13GemmUniversalIN4cute5tupleIJiiiiEEENS1_10collective13CollectiveMmaINS1_35MainloopSm100TmaUmmaWarpSpecializedILi3ELi2ELi4ENS5_IJNS4_1CILi2EEESB_NSA_ILi1EEEEEEEENS5_IJNSA_ILi64EEESF_NSA_ILi128EEEEEEaNS5_IJlSC_lEEEaSI_NS4_8TiledMMAINS4_8MMA_AtomIJNS4_15SM100_MMA_S8_SSIaaiLi64ELi64ELNS4_4UMMA5MajorE0ELSN_0ELNSM_8SaturateE0EEEEEENS4_6LayoutINS5_IJSC_SC_SC_EEENS5_IJNSA_ILi0EEEST_ST_EEEEENS5_IJNS4_10UnderscoreESW_SW_EEEEENS4_23SM90_TMA_LOAD_MULTICASTENS4_14ComposedLayoutINS4_7SwizzleILi3ELi4ELi3EEENS4_18smem_ptr_flag_bitsILi8EEENSR_INS5_IJNSA_ILi8EEESG_EEENS5_IJSG_SC_EEEEEEEvNS4_8identityESZ_S19_vS1A_EENS_8epilogue10collective18CollectiveEpilogueINS1C_23Sm100TmaWarpSpecializedILi1ELi1ELi32ELb0ELb0EEEJSH_NS5_IJNSR_ISF_SC_EES1H_EEEaSI_aSI_NS1C_6fusion15FusionCallbacksIS1G_NS1J_17LinearCombinationIaiaiLNS_15FloatRoundStyleE2EEESH_S1I_JEEENS4_5SM1004TMEM4LOAD26SM100_TMEM_LOAD_16dp32b32xENS4_13SM90_TMA_LOADENS10_INS11_ILi2ELi4ELi3EEES14_NSR_INS5_IJS15_SF_EEENS5_IJSF_SC_EEEEEEENS4_39AutoVectorizingCopyWithAssumedAlignmentILi128EEENS4_14SM90_TMA_STOREES1Y_S20_S20_EEEvvEEEEvNT_6ParamsE,"ax",@progbits
	.align	128
.text._ZN7cutlass13device_kernelINS_4gemm6kernel13GemmUniversalIN4cute5tupleIJiiiiEEENS1_10collective13CollectiveMmaINS1_35MainloopSm100TmaUmmaWarpSpecializedILi3ELi2ELi4ENS5_IJNS4_1CILi2EEESB_NSA_ILi1EEEEEEEENS5_IJNSA_ILi64EEESF_NSA_ILi128EEEEEEaNS5_IJlSC_lEEEaSI_NS4_8TiledMMAINS4_8MMA_AtomIJNS4_15SM100_MMA_S8_SSIaaiLi64ELi64ELNS4_4UMMA5MajorE0ELSN_0ELNSM_8SaturateE0EEEEEENS4_6LayoutINS5_IJSC_SC_SC_EEENS5_IJNSA_ILi0EEEST_ST_EEEEENS5_IJNS4_10UnderscoreESW_SW_EEEEENS4_23SM90_TMA_LOAD_MULTICASTENS4_14ComposedLayoutINS4_7SwizzleILi3ELi4ELi3EEENS4_18smem_ptr_flag_bitsILi8EEENSR_INS5_IJNSA_ILi8EEESG_EEENS5_IJSG_SC_EEEEEEEvNS4_8identityESZ_S19_vS1A_EENS_8epilogue10collective18CollectiveEpilogueINS1C_23Sm100TmaWarpSpecializedILi1ELi1ELi32ELb0ELb0EEEJSH_NS5_IJNSR_ISF_SC_EES1H_EEEaSI_aSI_NS1C_6fusion15FusionCallbacksIS1G_NS1J_17LinearCombinationIaiaiLNS_15FloatRoundStyleE2EEESH_S1I_JEEENS4_5SM1004TMEM4LOAD26SM100_TMEM_LOAD_16dp32b32xENS4_13SM90_TMA_LOADENS10_INS11_ILi2ELi4ELi3EEES14_NSR_INS5_IJS15_SF_EEENS5_IJSF_SC_EEEEEEENS4_39AutoVectorizingCopyWithAssumedAlignmentILi128EEENS4_14SM90_TMA_STOREES1Y_S20_S20_EEEvvEEEEvNT_6ParamsE:
        .type           _ZN7cutlass13device_kernelINS_4gemm6kernel13GemmUniversalIN4cute5tupleIJiiiiEEENS1_10collective13CollectiveMmaINS1_35MainloopSm100TmaUmmaWarpSpecializedILi3ELi2ELi4ENS5_IJNS4_1CILi2EEESB_NSA_ILi1EEEEEEEENS5_IJNSA_ILi64EEESF_NSA_ILi128EEEEEEaNS5_IJlSC_lEEEaSI_NS4_8TiledMMAINS4_8MMA_AtomIJNS4_15SM100_MMA_S8_SSIaaiLi64ELi64ELNS4_4UMMA5MajorE0ELSN_0ELNSM_8SaturateE0EEEEEENS4_6LayoutINS5_IJSC_SC_SC_EEENS5_IJNSA_ILi0EEEST_ST_EEEEENS5_IJNS4_10UnderscoreESW_SW_EEEEENS4_23SM90_TMA_LOAD_MULTICASTENS4_14ComposedLayoutINS4_7SwizzleILi3ELi4ELi3EEENS4_18smem_ptr_flag_bitsILi8EEENSR_INS5_IJNSA_ILi8EEESG_EEENS5_IJSG_SC_EEEEEEEvNS4_8identityESZ_S19_vS1A_EENS_8epilogue10collective18CollectiveEpilogueINS1C_23Sm100TmaWarpSpecializedILi1ELi1ELi32ELb0ELb0EEEJSH_NS5_IJNSR_ISF_SC_EES1H_EEEaSI_aSI_NS1C_6fusion15FusionCallbacksIS1G_NS1J_17LinearCombinationIaiaiLNS_15FloatRoundStyleE2EEESH_S1I_JEEENS4_5SM1004TMEM4LOAD26SM100_TMEM_LOAD_16dp32b32xENS4_13SM90_TMA_LOADENS10_INS11_ILi2ELi4ELi3EEES14_NSR_INS5_IJS15_SF_EEENS5_IJSF_SC_EEEEEEENS4_39AutoVectorizingCopyWithAssumedAlignmentILi128EEENS4_14SM90_TMA_STOREES1Y_S20_S20_EEEvvEEEEvNT_6ParamsE,@function
        .size           _ZN7cutlass13device_kernelINS_4gemm6kernel13GemmUniversalIN4cute5tupleIJiiiiEEENS1_10collective13CollectiveMmaINS1_35MainloopSm100TmaUmmaWarpSpecializedILi3ELi2ELi4ENS5_IJNS4_1CILi2EEESB_NSA_ILi1EEEEEEEENS5_IJNSA_ILi64EEESF_NSA_ILi128EEEEEEaNS5_IJlSC_lEEEaSI_NS4_8TiledMMAINS4_8MMA_AtomIJNS4_15SM100_MMA_S8_SSIaaiLi64ELi64ELNS4_4UMMA5MajorE0ELSN_0ELNSM_8SaturateE0EEEEEENS4_6LayoutINS5_IJSC_SC_SC_EEENS5_IJNSA_ILi0EEEST_ST_EEEEENS5_IJNS4_10UnderscoreESW_SW_EEEEENS4_23SM90_TMA_LOAD_MULTICASTENS4_14ComposedLayoutINS4_7SwizzleILi3ELi4ELi3EEENS4_18smem_ptr_flag_bitsILi8EEENSR_INS5_IJNSA_ILi8EEESG_EEENS5_IJSG_SC_EEEEEEEvNS4_8identityESZ_S19_vS1A_EENS_8epilogue10collective18CollectiveEpilogueINS1C_23Sm100TmaWarpSpecializedILi1ELi1ELi32ELb0ELb0EEEJSH_NS5_IJNSR_ISF_SC_EES1H_EEEaSI_aSI_NS1C_6fusion15FusionCallbacksIS1G_NS1J_17LinearCombinationIaiaiLNS_15FloatRoundStyleE2EEESH_S1I_JEEENS4_5SM1004TMEM4LOAD26SM100_TMEM_LOAD_16dp32b32xENS4_13SM90_TMA_LOADENS10_INS11_ILi2ELi4ELi3EEES14_NSR_INS5_IJS15_SF_EEENS5_IJSF_SC_EEEEEEENS4_39AutoVectorizingCopyWithAssumedAlignmentILi128EEENS4_14SM90_TMA_STOREES1Y_S20_S20_EEEvvEEEEvNT_6ParamsE,(.L_x_132 - _ZN7cutlass13device_kernelINS_4gemm6kernel13GemmUniversalIN4cute5tupleIJiiiiEEENS1_10collective13CollectiveMmaINS1_35MainloopSm100TmaUmmaWarpSpecializedILi3ELi2ELi4ENS5_IJNS4_1CILi2EEESB_NSA_ILi1EEEEEEEENS5_IJNSA_ILi64EEESF_NSA_ILi128EEEEEEaNS5_IJlSC_lEEEaSI_NS4_8TiledMMAINS4_8MMA_AtomIJNS4_15SM100_MMA_S8_SSIaaiLi64ELi64ELNS4_4UMMA5MajorE0ELSN_0ELNSM_8SaturateE0EEEEEENS4_6LayoutINS5_IJSC_SC_SC_EEENS5_IJNSA_ILi0EEEST_ST_EEEEENS5_IJNS4_10UnderscoreESW_SW_EEEEENS4_23SM90_TMA_LOAD_MULTICASTENS4_14ComposedLayoutINS4_7SwizzleILi3ELi4ELi3EEENS4_18smem_ptr_flag_bitsILi8EEENSR_INS5_IJNSA_ILi8EEESG_EEENS5_IJSG_SC_EEEEEEEvNS4_8identityESZ_S19_vS1A_EENS_8epilogue10collective18CollectiveEpilogueINS1C_23Sm100TmaWarpSpecializedILi1ELi1ELi32ELb0ELb0EEEJSH_NS5_IJNSR_ISF_SC_EES1H_EEEaSI_aSI_NS1C_6fusion15FusionCallbacksIS1G_NS1J_17LinearCombinationIaiaiLNS_15FloatRoundStyleE2EEESH_S1I_JEEENS4_5SM1004TMEM4LOAD26SM100_TMEM_LOAD_16dp32b32xENS4_13SM90_TMA_LOADENS10_INS11_ILi2ELi4ELi3EEES14_NSR_INS5_IJS15_SF_EEENS5_IJSF_SC_EEEEEEENS4_39AutoVectorizingCopyWithAssumedAlignmentILi128EEENS4_14SM90_TMA_STOREES1Y_S20_S20_EEEvvEEEEvNT_6ParamsE)
        .other          _ZN7cutlass13device_kernelINS_4gemm6kernel13GemmUniversalIN4cute5tupleIJiiiiEEENS1_10collective13CollectiveMmaINS1_35MainloopSm100TmaUmmaWarpSpecializedILi3ELi2ELi4ENS5_IJNS4_1CILi2EEESB_NSA_ILi1EEEEEEEENS5_IJNSA_ILi64EEESF_NSA_ILi128EEEEEEaNS5_IJlSC_lEEEaSI_NS4_8TiledMMAINS4_8MMA_AtomIJNS4_15SM100_MMA_S8_SSIaaiLi64ELi64ELNS4_4UMMA5MajorE0ELSN_0ELNSM_8SaturateE0EEEEEENS4_6LayoutINS5_IJSC_SC_SC_EEENS5_IJNSA_ILi0EEEST_ST_EEEEENS5_IJNS4_10UnderscoreESW_SW_EEEEENS4_23SM90_TMA_LOAD_MULTICASTENS4_14ComposedLayoutINS4_7SwizzleILi3ELi4ELi3EEENS4_18smem_ptr_flag_bitsILi8EEENSR_INS5_IJNSA_ILi8EEESG_EEENS5_IJSG_SC_EEEEEEEvNS4_8identityESZ_S19_vS1A_EENS_8epilogue10collective18CollectiveEpilogueINS1C_23Sm100TmaWarpSpecializedILi1ELi1ELi32ELb0ELb0EEEJSH_NS5_IJNSR_ISF_SC_EES1H_EEEaSI_aSI_NS1C_6fusion15FusionCallbacksIS1G_NS1J_17LinearCombinationIaiaiLNS_15FloatRoundStyleE2EEESH_S1I_JEEENS4_5SM1004TMEM4LOAD26SM100_TMEM_LOAD_16dp32b32xENS4_13SM90_TMA_LOADENS10_INS11_ILi2ELi4ELi3EEES14_NSR_INS5_IJS15_SF_EEENS5_IJSF_SC_EEEEEEENS4_39AutoVectorizingCopyWithAssumedAlignmentILi128EEENS4_14SM90_TMA_STOREES1Y_S20_S20_EEEvvEEEEvNT_6ParamsE,@"STO_CUDA_ENTRY STV_DEFAULT"
_ZN7cutlass13device_kernelINS_4gemm6kernel13GemmUniversalIN4cute5tupleIJiiiiEEENS1_10collective13CollectiveMmaINS1_35MainloopSm100TmaUmmaWarpSpecializedILi3ELi2ELi4ENS5_IJNS4_1CILi2EEESB_NSA_ILi1EEEEEEEENS5_IJNSA_ILi64EEESF_NSA_ILi128EEEEEEaNS5_IJlSC_lEEEaSI_NS4_8TiledMMAINS4_8MMA_AtomIJNS4_15SM100_MMA_S8_SSIaaiLi64ELi64ELNS4_4UMMA5MajorE0ELSN_0ELNSM_8SaturateE0EEEEEENS4_6LayoutINS5_IJSC_SC_SC_EEENS5_IJNSA_ILi0EEEST_ST_EEEEENS5_IJNS4_10UnderscoreESW_SW_EEEEENS4_23SM90_TMA_LOAD_MULTICASTENS4_14ComposedLayoutINS4_7SwizzleILi3ELi4ELi3EEENS4_18smem_ptr_flag_bitsILi8EEENSR_INS5_IJNSA_ILi8EEESG_EEENS5_IJSG_SC_EEEEEEEvNS4_8identityESZ_S19_vS1A_EENS_8epilogue10collective18CollectiveEpilogueINS1C_23Sm100TmaWarpSpecializedILi1ELi1ELi32ELb0ELb0EEEJSH_NS5_IJNSR_ISF_SC_EES1H_EEEaSI_aSI_NS1C_6fusion15FusionCallbacksIS1G_NS1J_17LinearCombinationIaiaiLNS_15FloatRoundStyleE2EEESH_S1I_JEEENS4_5SM1004TMEM4LOAD26SM100_TMEM_LOAD_16dp32b32xENS4_13SM90_TMA_LOADENS10_INS11_ILi2ELi4ELi3EEES14_NSR_INS5_IJS15_SF_EEENS5_IJSF_SC_EEEEEEENS4_39AutoVectorizingCopyWithAssumedAlignmentILi128EEENS4_14SM90_TMA_STOREES1Y_S20_S20_EEEvvEEEEvNT_6ParamsE:
[----:B------:R-:W1:Y:S01]  /*0000*/  LDC R1, c[0x0][0x37c] ;  /* 0x0000df00ff017b82 */ /* 0x000e620000000800 */
[----:B------:R-:W2:Y:S01]  /*0010*/  S2R R69, SR_TID.X ;  /* 0x0000000000457919 */ /* 0x000ea20000002100 */
[----:B------:R-:W3:Y:S01]  /*0020*/  LDCU.64 UR8, c[0x0][0x890] ;  /* 0x00011200ff0877ac */ /* 0x000ee20008000a00 */
[----:B------:R-:W-:Y:S02]  /*0030*/  PRMT R80, RZ, 0x7610, R80 ;  /* 0x00007610ff507816 */ /* 0x000fe40000000050 */
[----:B------:R-:W-:Y:S01]  /*0040*/  ELECT P3, URZ, PT ;  /* 0x0000000000ff782f */ /* 0x000fe20003860000 */
[----:B---3--:R-:W-:-:S04]  /*0050*/  UISETP.NE.U32.AND UP0, UPT, UR8, URZ, UPT ;  /* 0x000000ff0800728c */ /* 0x008fc8000bf05070 */
[----:B------:R-:W-:Y:S01]  /*0060*/  UISETP.NE.AND.EX UP0, UPT, UR9, URZ, UPT, UP0 ;  /* 0x000000ff0900728c */ /* 0x000fe2000bf05300 */
[----:B--2---:R-:W-:-:S05]  /*0070*/  SHF.R.U32.HI R81, RZ, 0x5, R69 ;  /* 0x00000005ff517819 */ /* 0x004fca0000011645 */
[----:B------:R-:W2:Y:S02]  /*0080*/  SHFL.IDX PT, R0, R81, RZ, 0x1f ;  /* 0x00001fff51007589 */ /* 0x000ea400000e0000 */
[----:B--2---:R-:W-:Y:S01]  /*0090*/  R2UR UR22, R0 ;  /* 0x00000000001672ca */ /* 0x004fe200000e0000 */
[----:B-1----:R-:W-:-:S14]  /*00a0*/  BRA.U UP0, `(.L_x_0) ;  /* 0x0000000100307547 */ /* 0x002fdc000b800000 */
[----:B------:R-:W1:Y:S02]  /*00b0*/  LDCU.64 UR4, c[0x0][0x888] ;  /* 0x00011100ff0477ac */ /* 0x000e640008000a00 */
[----:B-1----:R-:W-:-:S04]  /*00c0*/  UISETP.NE.U32.AND UP0, UPT, UR4, URZ, UPT ;  /* 0x000000ff0400728c */ /* 0x002fc8000bf05070 */
[----:B------:R-:W-:-:S09]  /*00d0*/  UISETP.NE.AND.EX UP0, UPT, UR5, URZ, UPT, UP0 ;  /* 0x000000ff0500728c */ /* 0x000fd2000bf05300 */
[----:B------:R-:W-:Y:S05]  /*00e0*/  BRA.U !UP0, `(.L_x_1) ;  /* 0x0000000108147547 */ /* 0x000fea000b800000 */
[----:B------:R-:W1:Y:S01]  /*00f0*/  LDC.64 R2, c[0x0][0x888] ;  /* 0x00022200ff027b82 */ /* 0x000e620000000a00 */
[----:B------:R-:W1:Y:S02]  /*0100*/  LDCU.64 UR4, c[0x0][0x358] ;  /* 0x00006b00ff0477ac */ /* 0x000e640008000a00 */
[----:B-1----:R1:W5:Y:S01]  /*0110*/  LDG.E R39, desc[UR4][R2.64] ;  /* 0x0000000402277981 */ /* 0x002362000c1e1900 */
[----:B------:R-:W-:Y:S01]  /*0120*/  HFMA2 R80, -RZ, RZ, 0, 5.9604644775390625e-08 ;  /* 0x00000001ff507431 */ /* 0x000fe200000001ff */
[----:B------:R-:W-:Y:S05]  /*0130*/  BRA `(.L_x_0) ;  /* 0x00000000000c7947 */ /* 0x000fea0003800000 */
.L_x_1:
[----:B------:R-:W1:Y:S01]  /*0140*/  LDCU UR4, c[0x0][0x880] ;  /* 0x00011000ff0477ac */ /* 0x000e620008000800 */
[----:B------:R-:W-:Y:S01]  /*0150*/  HFMA2 R80, -RZ, RZ, 0, 5.9604644775390625e-08 ;  /* 0x00000001ff507431 */ /* 0x000fe200000001ff */
[----:B-1----:R-:W-:-:S07]  /*0160*/  MOV R39, UR4 ;  /* 0x0000000400277c02 */ /* 0x002fce0008000f00 */
.L_x_0:
[----:B------:R-:W2:Y:S02]  /*0170*/  LDCU.64 UR4, c[0x0][0x8b0] ;  /* 0x00011600ff0477ac */ /* 0x000ea40008000a00 */
[----:B--2---:R-:W-:-:S04]  /*0180*/  UISETP.NE.U32.AND UP0, UPT, UR4, URZ, UPT ;  /* 0x000000ff0400728c */ /* 0x004fc8000bf05070 */
[----:B------:R-:W-:-:S09]  /*0190*/  UISETP.NE.AND.EX UP0, UPT, UR5, URZ, UPT, UP0 ;  /* 0x000000ff0500728c */ /* 0x000fd2000bf05300 */
[----:B------:R-:W-:Y:S05]  /*01a0*/  BRA.U UP0, `(.L_x_2) ;  /* 0x0000000100287547 */ /* 0x000fea000b800000 */
[----:B------:R-:W2:Y:S02]  /*01b0*/  LDCU.64 UR4, c[0x0][0x8a8] ;  /* 0x00011500ff0477ac */ /* 0x000ea40008000a00 */
[----:B--2---:R-:W-:-:S04]  /*01c0*/  UISETP.NE.U32.AND UP0, UPT, UR4, URZ, UPT ;  /* 0x000000ff0400728c */ /* 0x004fc8000bf05070 */
[----:B------:R-:W-:-:S09]  /*01d0*/  UISETP.NE.AND.EX UP0, UPT, UR5, URZ, UPT, UP0 ;  /* 0x000000ff0500728c */ /* 0x000fd2000bf05300 */
[----:B------:R-:W-:Y:S05]  /*01e0*/  BRA.U !UP0, `(.L_x_3) ;  /* 0x0000000108107547 */ /* 0x000fea000b800000 */
[----:B-1----:R-:W1:Y:S01]  /*01f0*/  LDC.64 R2, c[0x0][0x8a8] ;  /* 0x00022a00ff027b82 */ /* 0x002e620000000a00 */
[----:B------:R-:W1:Y:S02]  /*0200*/  LDCU.64 UR4, c[0x0][0x358] ;  /* 0x00006b00ff0477ac */ /* 0x000e640008000a00 */
[----:B-1----:R2:W5:Y:S01]  /*0210*/  LDG.E R38, desc[UR4][R2.64] ;  /* 0x0000000402267981 */ /* 0x002562000c1e1900 */
[----:B------:R-:W-:Y:S05]  /*0220*/  BRA `(.L_x_2) ;  /* 0x0000000000087947 */ /* 0x000fea0003800000 */
.L_x_3:
[----:B------:R-:W2:Y:S02]  /*0230*/  LDCU UR4, c[0x0][0x8a0] ;  /* 0x00011400ff0477ac */ /* 0x000ea40008000800 */
[----:B--2---:R-:W-:Y:S02]  /*0240*/  MOV R38, UR4 ;  /* 0x0000000400267c02 */ /* 0x004fe40008000f00 */
.L_x_2:
[----:B------:R-:W-:Y:S01]  /*0250*/  IMAD.U32 R0, RZ, RZ, UR22 ;  /* 0x00000016ff007e24 */ /* 0x000fe2000f8e00ff */
[----:B------:R-:W-:Y:S04]  /*0260*/  BSSY.RECONVERGENT B0, `(.L_x_4) ;  /* 0x000000c000007945 */ /* 0x000fe80003800200 */
[C---:B------:R-:W-:Y:S02]  /*0270*/  ISETP.NE.OR P1, PT, R0.reuse, 0x1, !P3 ;  /* 0x000000010000780c */ /* 0x040fe40005f25670 */
[----:B------:R-:W-:-:S11]  /*0280*/  ISETP.NE.OR P0, PT, R0, 0x3, !P3 ;  /* 0x000000030000780c */ /* 0x000fd60005f05670 */
[----:B------:R-:W-:Y:S05]  /*0290*/  @P1 BRA `(.L_x_5) ;  /* 0x0000000000201947 */ /* 0x000fea0003800000 */
[----:B------:R-:W3:Y:S02]  /*02a0*/  LDCU.64 UR4, c[0x0][0x348] ;  /* 0x00006900ff0477ac */ /* 0x000ee40008000a00 */
[----:B---3--:R-:W-:Y:S02]  /*02b0*/  UIADD3 UR6, UP1, UPT, UR4, 0x80, URZ ;  /* 0x0000008004067890 */ /* 0x008fe4000ff3e0ff */
[----:B------:R-:W-:Y:S02]  /*02c0*/  UIADD3 UR4, UP0, UPT, UR4, 0x180, URZ ;  /* 0x0000018004047890 */ /* 0x000fe4000ff1e0ff */
[----:B------:R-:W-:Y:S02]  /*02d0*/  UIADD3.X UR7, UPT, UPT, URZ, UR5, URZ, UP1, !UPT ;  /* 0x00000005ff077290 */ /* 0x000fe40008ffe4ff */
[----:B------:R-:W-:-:S07]  /*02e0*/  UIADD3.X UR5, UPT, UPT, URZ, UR5, URZ, UP0, !UPT ;  /* 0x00000005ff057290 */ /* 0x000fce00087fe4ff */
[----:B------:R3:W-:Y:S02]  /*02f0*/  UTMACCTL.PF [UR6] ;  /* 0x00000000060079b9 */ /* 0x0007e40008040000 */
[----:B------:R3:W-:Y:S02]  /*0300*/  UTMACCTL.PF [UR4] ;  /* 0x00000000040079b9 */ /* 0x0007e40008040000 */
[----:B---3--:R-:W-:Y:S01]  /*0310*/  NOP ;  /* 0x0000000000007918 */ /* 0x008fe20000000000 */
.L_x_5:
[----:B------:R-:W-:Y:S05]  /*0320*/  BSYNC.RECONVERGENT B0 ;  /* 0x0000000000007941 */ /* 0x000fea0003800200 */
.L_x_4:
[----:B------:R-:W-:Y:S04]  /*0330*/  BSSY.RECONVERGENT B0, `(.L_x_6) ;  /* 0x000000a000007945 */ /* 0x000fe80003800200 */
        /* <DEDUP_REMOVED lines=9> */
.L_x_7:
[----:B------:R-:W-:Y:S05]  /*03d0*/  BSYNC.RECONVERGENT B0 ;  /* 0x0000000000007941 */ /* 0x000fea0003800200 */
.L_x_6:
[----:B------:R-:W3:Y:S01]  /*03e0*/  LDCU.64 UR4, c[0x0][0x888] ;  /* 0x00011100ff0477ac */ /* 0x000ee20008000a00 */
[----:B------:R-:W-:Y:S02]  /*03f0*/  UISETP.EQ.U32.AND UP1, UPT, UR8, URZ, UPT ;  /* 0x000000ff0800728c */ /* 0x000fe4000bf22070 */
[----:B------:R-:W-:Y:S02]  /*0400*/  UPLOP3.LUT UP3, UPT, UPT, UPT, UPT, 0x80, 0x8 ;  /* 0x000000000008789c */ /* 0x000fe40003f6f070 */
[----:B---3--:R-:W-:-:S04]  /*0410*/  UISETP.NE.U32.AND UP0, UPT, UR4, URZ, UPT ;  /* 0x000000ff0400728c */ /* 0x008fc8000bf05070 */
[----:B------:R-:W-:-:S04]  /*0420*/  UISETP.NE.AND.EX UP0, UPT, UR5, URZ, UPT, UP0 ;  /* 0x000000ff0500728c */ /* 0x000fc8000bf05300 */
[----:B------:R-:W-:-:S04]  /*0430*/  UISETP.EQ.OR.EX UP2, UPT, UR9, URZ, !UP0, UP1 ;  /* 0x000000ff0900728c */ /* 0x000fc8000c742710 */
[----:B------:R-:W-:-:S05]  /*0440*/  UP2UR UR61, UPR, URZ, 0x4 ;  /* 0x00000004ff3d7883 */ /* 0x000fca0008000000 */
[----:B------:R-:W-:Y:S07]  /*0450*/  BRA.U !UP2, `(.L_x_8) ;  /* 0x000000010a207547 */ /* 0x000fee000b800000 */
[----:B-----5:R-:W-:Y:S01]  /*0460*/  R2UR UR5, R39 ;  /* 0x00000000270572ca */ /* 0x020fe200000e0000 */
[----:B------:R-:W-:Y:S02]  /*0470*/  UISETP.NE.U32.AND UP1, UPT, UR8, URZ, UPT ;  /* 0x000000ff0800728c */ /* 0x000fe4000bf25070 */
[----:B------:R-:W-:Y:S02]  /*0480*/  USEL UR4, URZ, 0xffffffff, UP0 ;  /* 0xffffffffff047887 */ /* 0x000fe40008000000 */
[----:B------:R-:W-:-:S08]  /*0490*/  UISETP.NE.AND.EX UP1, UPT, UR9, URZ, UPT, UP1 ;  /* 0x000000ff0900728c */ /* 0x000fd0000bf25310 */
[----:B------:R-:W-:-:S04]  /*04a0*/  UISETP.NE.AND UP0, UPT, UR5, URZ, UPT ;  /* 0x000000ff0500728c */ /* 0x000fc8000bf05270 */
[----:B------:R-:W-:-:S04]  /*04b0*/  @!UP1 USEL UR4, URZ, 0xffffffff, UP0 ;  /* 0xffffffffff049887 */ /* 0x000fc80008000000 */
[----:B------:R-:W-:-:S04]  /*04c0*/  ULOP3.LUT UR4, UR4, 0x1, URZ, 0xc0, !UPT ;  /* 0x0000000104047892 */ /* 0x000fc8000f8ec0ff */
[----:B------:R-:W-:-:S11]  /*04d0*/  UISETP.NE.U32.AND UP3, UPT, UR4, 0x1, UPT ;  /* 0x000000010400788c */ /* 0x000fd6000bf65070 */
.L_x_8:
[----:B-12---:R-:W1:Y:S01]  /*04e0*/  SHFL.IDX PT, R2, R81, RZ, 0x1f ;  /* 0x00001fff51027589 */ /* 0x006e6200000e0000 */
[----:B------:R-:W-:-:S04]  /*04f0*/  UISETP.NE.AND UP0, UPT, UR22, 0x2, UPT ;  /* 0x000000021600788c */ /* 0x000fc8000bf05270 */
[----:B------:R-:W-:Y:S01]  /*0500*/  USEL UR34, URZ, 0x1, UP0 ;  /* 0x00000001ff227887 */ /* 0x000fe20008000000 */
[----:B-1----:R-:W-:-:S13]  /*0510*/  ISETP.NE.AND P0, PT, R2, RZ, PT ;  /* 0x000000ff0200720c */ /* 0x002fda0003f05270 */
[----:B------:R-:W-:Y:S05]  /*0520*/  @P0 BRA `(.L_x_9) ;  /* 0x0000000000500947 */ /* 0x000fea0003800000 */
[----:B------:R-:W1:Y:S01]  /*0530*/  S2UR UR4, SR_CgaCtaId ;  /* 0x00000000000479c3 */ /* 0x000e620000008800 */
[----:B------:R-:W-:Y:S01]  /*0540*/  UMOV UR5, 0x400 ;  /* 0x0000040000057882 */ /* 0x000fe20000000000 */
[----:B------:R-:W-:Y:S01]  /*0550*/  UMOV UR8, 0x1 ;  /* 0x0000000100087882 */ /* 0x000fe20000000000 */
[----:B------:R-:W-:Y:S01]  /*0560*/  UMOV UR6, 0x3 ;  /* 0x0000000300067882 */ /* 0x000fe20000000000 */
[----:B------:R-:W-:-:S04]  /*0570*/  UIADD3 UR8, UPT, UPT, -UR8, 0x100000, URZ ;  /* 0x0010000008087890 */ /* 0x000fc8000fffe1ff */
[----:B------:R-:W-:Y:S02]  /*0580*/  USHF.L.U32 UR9, UR8, 0xb, URZ ;  /* 0x0000000b08097899 */ /* 0x000fe400080006ff */
[----:B------:R-:W-:Y:S02]  /*0590*/  USHF.L.U32 UR8, UR8, 0x1, URZ ;  /* 0x0000000108087899 */ /* 0x000fe400080006ff */
[----:B------:R-:W-:-:S04]  /*05a0*/  UIADD3 UR6, UPT, UPT, -UR6, 0x100000, URZ ;  /* 0x0010000006067890 */ /* 0x000fc8000fffe1ff */
[----:B------:R-:W-:Y:S02]  /*05b0*/  USHF.L.U32 UR7, UR6, 0xb, URZ ;  /* 0x0000000b06077899 */ /* 0x000fe400080006ff */
[----:B------:R-:W-:Y:S01]  /*05c0*/  USHF.L.U32 UR6, UR6, 0x1, URZ ;  /* 0x0000000106067899 */ /* 0x000fe200080006ff */
[----:B------:R-:W-:Y:S01]  /*05d0*/  ELECT P0, URZ, PT ;  /* 0x0000000000ff782f */ /* 0x000fe20003800000 */
[----:B-1----:R-:W-:Y:S01]  /*05e0*/  ULEA UR4, UR4, UR5, 0x18 ;  /* 0x0000000504047291 */ /* 0x002fe2000f8ec0ff */
[----:B------:R-:W1:Y:S11]  /*05f0*/  FENCE.VIEW.ASYNC.S ;  /* 0x00000000000073c6 */ /* 0x000e760000000000 */
[----:B-1----:R1:W2:Y:S01]  /*0600*/  SYNCS.EXCH.64 URZ, [UR4], UR8 ;  /* 0x0000000804ff75b2 */ /* 0x0022a20008000100 */
[----:B------:R1:W3:Y:S01]  /*0610*/  SYNCS.EXCH.64 URZ, [UR4+0x18], UR6 ;  /* 0x0000180604ff75b2 */ /* 0x0002e20008000100 */
[----:B------:R1:W4:Y:S01]  /*0620*/  SYNCS.EXCH.64 URZ, [UR4+0x8], UR8 ;  /* 0x0000080804ff75b2 */ /* 0x0003220008000100 */
[----:B------:R1:W1:Y:S01]  /*0630*/  SYNCS.EXCH.64 URZ, [UR4+0x20], UR6 ;  /* 0x0000200604ff75b2 */ /* 0x0002620008000100 */
[----:B------:R1:W1:Y:S01]  /*0640*/  SYNCS.EXCH.64 URZ, [UR4+0x10], UR8 ;  /* 0x0000100804ff75b2 */ /* 0x0002620008000100 */
[----:B------:R1:W1:Y:S01]  /*0650*/  SYNCS.EXCH.64 URZ, [UR4+0x28], UR6 ;  /* 0x0000280604ff75b2 */ /* 0x0002620008000100 */
[----:B------:R-:W-:Y:S01]  /*0660*/  NOP ;  /* 0x0000000000007918 */ /* 0x000fe20000000000 */
.L_x_9:
[----:B------:R-:W2:Y:S01]  /*0670*/  SHFL.IDX PT, R2, R81, RZ, 0x1f ;  /* 0x00001fff51027589 */ /* 0x000ea200000e0000 */
[----:B------:R-:W-:Y:S01]  /*0680*/  NOP ;  /* 0x0000000000007918 */ /* 0x000fe20000000000 */
[----:B--2---:R-:W-:-:S13]  /*0690*/  ISETP.NE.AND P0, PT, R2, 0x1, PT ;  /* 0x000000010200780c */ /* 0x004fda0003f05270 */
[----:B------:R-:W-:Y:S05]  /*06a0*/  @P0 BRA `(.L_x_10) ;  /* 0x0000000000400947 */ /* 0x000fea0003800000 */
[----:B-1----:R-:W1:Y:S01]  /*06b0*/  S2UR UR4, SR_CgaCtaId ;  /* 0x00000000000479c3 */ /* 0x002e620000008800 */
        /* <DEDUP_REMOVED lines=12> */
[----:B-1----:R2:W1:Y:S01]  /*0780*/  SYNCS.EXCH.64 URZ, [UR4+0x30], UR8 ;  /* 0x0000300804ff75b2 */ /* 0x0024620008000100 */
[----:B------:R2:W1:Y:S02]  /*0790*/  SYNCS.EXCH.64 URZ, [UR4+0x38], UR6 ;  /* 0x0000380604ff75b2 */ /* 0x0004640008000100 */
[----:B--2---:R-:W-:Y:S01]  /*07a0*/  NOP ;  /* 0x0000000000007918 */ /* 0x004fe20000000000 */
.L_x_10:
[----:B------:R-:W2:Y:S01]  /*07b0*/  SHFL.IDX PT, R2, R81, RZ, 0x1f ;  /* 0x00001fff51027589 */ /* 0x000ea200000e0000 */
[----:B------:R-:W-:Y:S01]  /*07c0*/  NOP ;  /* 0x0000000000007918 */ /* 0x000fe20000000000 */
[----:B--2---:R-:W-:-:S13]  /*07d0*/  ISETP.NE.AND P0, PT, R2, 0x3, PT ;  /* 0x000000030200780c */ /* 0x004fda0003f05270 */
[----:B------:R-:W-:Y:S05]  /*07e0*/  @P0 BRA `(.L_x_11) ;  /* 0x0000000000300947 */ /* 0x000fea0003800000 */
[----:B-1----:R-:W1:Y:S01]  /*07f0*/  S2UR UR6, SR_CgaCtaId ;  /* 0x00000000000679c3 */ /* 0x002e620000008800 */
[----:B------:R-:W-:Y:S01]  /*0800*/  UMOV UR4, 0x400 ;  /* 0x0000040000047882 */ /* 0x000fe20000000000 */
[----:B------:R-:W-:Y:S01]  /*0810*/  UMOV UR5, 0x20 ;  /* 0x0000002000057882 */ /* 0x000fe20000000000 */
[----:B------:R-:W-:Y:S01]  /*0820*/  ELECT P0, URZ, PT ;  /* 0x0000000000ff782f */ /* 0x000fe20003800000 */
[----:B-1----:R-:W-:Y:S02]  /*0830*/  ULEA UR6, UR6, UR4, 0x18 ;  /* 0x0000000406067291 */ /* 0x002fe4000f8ec0ff */
[----:B------:R-:W-:-:S04]  /*0840*/  UIADD3 UR4, UPT, UPT, -UR5, 0x100000, URZ ;  /* 0x0010000005047890 */ /* 0x000fc8000fffe1ff */
[----:B------:R-:W-:Y:S02]  /*0850*/  USHF.L.U32 UR5, UR4, 0xb, URZ ;  /* 0x0000000b04057899 */ /* 0x000fe400080006ff */
[----:B------:R-:W-:Y:S01]  /*0860*/  USHF.L.U32 UR4, UR4, 0x1, URZ ;  /* 0x0000000104047899 */ /* 0x000fe200080006ff */
[----:B------:R-:W1:Y:S11]  /*0870*/  FENCE.VIEW.ASYNC.S ;  /* 0x00000000000073c6 */ /* 0x000e760000000000 */
[----:B-1----:R2:W1:Y:S01]  /*0880*/  SYNCS.EXCH.64 URZ, [UR6+0x40], UR4 ;  /* 0x0000400406ff75b2 */ /* 0x0024620008000100 */
[----:B------:R2:W1:Y:S02]  /*0890*/  SYNCS.EXCH.64 URZ, [UR6+0x48], UR4 ;  /* 0x0000480406ff75b2 */ /* 0x0004640008000100 */
[----:B--2---:R-:W-:Y:S01]  /*08a0*/  NOP ;  /* 0x0000000000007918 */ /* 0x004fe20000000000 */
.L_x_11:
[----:B------:R-:W2:Y:S01]  /*08b0*/  SHFL.IDX PT, R2, R81, RZ, 0x1f ;  /* 0x00001fff51027589 */ /* 0x000ea200000e0000 */
[----:B------:R-:W-:Y:S01]  /*08c0*/  NOP ;  /* 0x0000000000007918 */ /* 0x000fe20000000000 */
[----:B--2---:R-:W-:-:S13]  /*08d0*/  ISETP.NE.AND P0, PT, R2, 0x4, PT ;  /* 0x000000040200780c */ /* 0x004fda0003f05270 */
[----:B------:R-:W-:Y:S05]  /*08e0*/  @P0 BRA `(.L_x_12) ;  /* 0x00000000004c0947 */ /* 0x000fea0003800000 */
[----:B-1----:R-:W1:Y:S01]  /*08f0*/  S2UR UR6, SR_CgaCtaId ;  /* 0x00000000000679c3 */ /* 0x002e620000008800 */
[----:B------:R-:W-:Y:S01]  /*0900*/  UMOV UR4, 0x3a0 ;  /* 0x000003a000047882 */ /* 0x000fe20000000000 */
[----:B------:R-:W-:Y:S01]  /*0910*/  UMOV UR5, 0x400 ;  /* 0x0000040000057882 */ /* 0x000fe20000000000 */
[----:B------:R-:W-:Y:S01]  /*0920*/  USEL UR4, UR4, 0x320, UP3 ;  /* 0x0000032004047887 */ /* 0x000fe20009800000 */
[----:B------:R-:W-:Y:S01]  /*0930*/  UMOV UR8, 0x1 ;  /* 0x0000000100087882 */ /* 0x000fe20000000000 */
[----:B------:R-:W-:Y:S01]  /*0940*/  ELECT P0, URZ, PT ;  /* 0x0000000000ff782f */ /* 0x000fe20003800000 */
[----:B------:R-:W-:-:S04]  /*0950*/  UIADD3 UR8, UPT, UPT, -UR8, 0x100000, URZ ;  /* 0x0010000008087890 */ /* 0x000fc8000fffe1ff */
[----:B------:R-:W-:Y:S02]  /*0960*/  USHF.L.U32 UR9, UR8, 0xb, URZ ;  /* 0x0000000b08097899 */ /* 0x000fe400080006ff */
[----:B------:R-:W-:Y:S02]  /*0970*/  USHF.L.U32 UR8, UR8, 0x1, URZ ;  /* 0x0000000108087899 */ /* 0x000fe400080006ff */
[----:B-1----:R-:W-:Y:S02]  /*0980*/  ULEA UR6, UR6, UR5, 0x18 ;  /* 0x0000000506067291 */ /* 0x002fe4000f8ec0ff */
[----:B------:R-:W-:-:S04]  /*0990*/  UIADD3 UR4, UPT, UPT, -UR4, 0x100000, URZ ;  /* 0x0010000004047890 */ /* 0x000fc8000fffe1ff */
[----:B------:R-:W-:Y:S02]  /*09a0*/  USHF.L.U32 UR5, UR4, 0xb, URZ ;  /* 0x0000000b04057899 */ /* 0x000fe400080006ff */
[----:B------:R-:W-:Y:S01]  /*09b0*/  USHF.L.U32 UR4, UR4, 0x1, URZ ;  /* 0x0000000104047899 */ /* 0x000fe200080006ff */
[----:B------:R-:W1:Y:S03]  /*09c0*/  FENCE.VIEW.ASYNC.S ;  /* 0x00000000000073c6 */ /* 0x000e660000000000 */
[----:B-1----:R2:W1:Y:S08]  /*09d0*/  SYNCS.EXCH.64 URZ, [UR6+0x50], UR8 ;  /* 0x0000500806ff75b2 */ /* 0x0024700008000100 */
[----:B------:R2:W1:Y:S01]  /*09e0*/  SYNCS.EXCH.64 URZ, [UR6+0x60], UR4 ;  /* 0x0000600406ff75b2 */ /* 0x0004620008000100 */
[----:B------:R2:W1:Y:S01]  /*09f0*/  SYNCS.EXCH.64 URZ, [UR6+0x58], UR8 ;  /* 0x0000580806ff75b2 */ /* 0x0004620008000100 */
[----:B------:R2:W1:Y:S02]  /*0a00*/  SYNCS.EXCH.64 URZ, [UR6+0x68], UR4 ;  /* 0x0000680406ff75b2 */ /* 0x0004640008000100 */
[----:B--2---:R-:W-:Y:S01]  /*0a10*/  NOP ;  /* 0x0000000000007918 */ /* 0x004fe20000000000 */
.L_x_12:
        /* <DEDUP_REMOVED lines=18> */
[----:B------:R2:W1:Y:S01]  /*0b40*/  SYNCS.EXCH.64 URZ, [UR4+0x90], UR6 ;  /* 0x0000900604ff75b2 */ /* 0x0004620008000100 */
[----:B------:R2:W1:Y:S01]  /*0b50*/  SYNCS.EXCH.64 URZ, [UR4+0x78], UR8 ;  /* 0x0000780804ff75b2 */ /* 0x0004620008000100 */
[----:B------:R2:W1:Y:S01]  /*0b60*/  SYNCS.EXCH.64 URZ, [UR4+0x98], UR6 ;  /* 0x0000980604ff75b2 */ /* 0x0004620008000100 */
[----:B------:R2:W1:Y:S01]  /*0b70*/  SYNCS.EXCH.64 URZ, [UR4+0x80], UR8 ;  /* 0x0000800804ff75b2 */ /* 0x0004620008000100 */
[----:B------:R2:W1:Y:S01]  /*0b80*/  SYNCS.EXCH.64 URZ, [UR4+0xa0], UR6 ;  /* 0x0000a00604ff75b2 */ /* 0x0004620008000100 */
[----:B------:R2:W1:Y:S01]  /*0b90*/  SYNCS.EXCH.64 URZ, [UR4+0x88], UR8 ;  /* 0x0000880804ff75b2 */ /* 0x0004620008000100 */
[----:B------:R2:W1:Y:S02]  /*0ba0*/  SYNCS.EXCH.64 URZ, [UR4+0xa8], UR6 ;  /* 0x0000a80604ff75b2 */ /* 0x0004640008000100 */
[----:B--2---:R-:W-:Y:S01]  /*0bb0*/  NOP ;  /* 0x0000000000007918 */ /* 0x004fe20000000000 */
.L_x_13:
[----:B------:R-:W2:Y:S01]  /*0bc0*/  SHFL.IDX PT, R2, R81, RZ, 0x1f ;  /* 0x00001fff51027589 */ /* 0x000ea200000e0000 */
[----:B------:R-:W1:Y:S01]  /*0bd0*/  S2UR UR48, SR_CgaCtaId ;  /* 0x00000000003079c3 */ /* 0x000e620000008800 */
[----:B------:R-:W-:Y:S01]  /*0be0*/  NOP ;  /* 0x0000000000007918 */ /* 0x000fe20000000000 */
[----:B--2---:R-:W-:-:S13]  /*0bf0*/  ISETP.NE.AND P0, PT, R2, 0x3, PT ;  /* 0x000000030200780c */ /* 0x004fda0003f05270 */
[----:B-1----:R-:W-:Y:S05]  /*0c00*/  @P0 BRA `(.L_x_14) ;  /* 0x0000000000340947 */ /* 0x002fea0003800000 */
[----:B------:R-:W-:Y:S01]  /*0c10*/  UMOV UR4, 0x400 ;  /* 0x0000040000047882 */ /* 0x000fe20000000000 */
[----:B------:R-:W-:Y:S01]  /*0c20*/  UMOV UR6, 0x20 ;  /* 0x0000002000067882 */ /* 0x000fe20000000000 */
[----:B------:R-:W-:Y:S02]  /*0c30*/  ULEA UR4, UR48, UR4, 0x18 ;  /* 0x0000000430047291 */ /* 0x000fe4000f8ec0ff */
[----:B------:R-:W-:-:S04]  /*0c40*/  UIADD3 UR6, UPT, UPT, -UR6, 0x100000, URZ ;  /* 0x0010000006067890 */ /* 0x000fc8000fffe1ff */
[----:B------:R-:W-:Y:S02]  /*0c50*/  USHF.L.U32 UR7, UR6, 0xb, URZ ;  /* 0x0000000b06077899 */ /* 0x000fe400080006ff */
[----:B------:R-:W-:Y:S01]  /*0c60*/  USHF.L.U32 UR6, UR6, 0x1, URZ ;  /* 0x0000000106067899 */ /* 0x000fe200080006ff */
[----:B------:R-:W-:Y:S01]  /*0c70*/  ELECT P0, URZ, PT ;  /* 0x0000000000ff782f */ /* 0x000fe20003800000 */
[----:B------:R-:W1:Y:S10]  /*0c80*/  FENCE.VIEW.ASYNC.S ;  /* 0x00000000000073c6 */ /* 0x000e740000000000 */
[----:B-1----:R1:W2:Y:S01]  /*0c90*/  SYNCS.EXCH.64 URZ, [UR4+0xb0], UR6 ;  /* 0x0000b00604ff75b2 */ /* 0x0022a20008000100 */
[----:B------:R1:W1:Y:S01]  /*0ca0*/  SYNCS.EXCH.64 URZ, [UR4+0xc0], UR6 ;  /* 0x0000c00604ff75b2 */ /* 0x0002620008000100 */
[----:B------:R1:W1:Y:S01]  /*0cb0*/  SYNCS.EXCH.64 URZ, [UR4+0xb8], UR6 ;  /* 0x0000b80604ff75b2 */ /* 0x0002620008000100 */
[----:B------:R1:W1:Y:S01]  /*0cc0*/  SYNCS.EXCH.64 URZ, [UR4+0xc8], UR6 ;  /* 0x0000c80604ff75b2 */ /* 0x0002620008000100 */
[----:B------:R-:W-:Y:S01]  /*0cd0*/  NOP ;  /* 0x0000000000007918 */ /* 0x000fe20000000000 */
.L_x_14:
[----:B-1----:R-:W1:Y:S01]  /*0ce0*/  LDCU UR4, c[0x0][0x36c] ;  /* 0x00006d80ff0477ac */ /* 0x002e620008000800 */
[----:B------:R-:W-:Y:S01]  /*0cf0*/  ISETP.NE.OR P3, PT, R0, 0x2, !P3 ;  /* 0x000000020000780c */ /* 0x000fe20005f65670 */
[----:B------:R-:W-:Y:S01]  /*0d00*/  NOP ;  /* 0x0000000000007918 */ /* 0x000fe20000000000 */
[----:B------:R-:W-:Y:S01]  /*0d10*/  LOP3.LUT R0, R69, 0x1f, RZ, 0xc0, !PT ;  /* 0x0000001f45007812 */ /* 0x000fe200078ec0ff */
[----:B------:R-:W-:Y:S02]  /*0d20*/  UISETP.NE.AND UP4, UPT, UR22, URZ, UPT ;  /* 0x000000ff1600728c */ /* 0x000fe4000bf85270 */
[----:B-1----:R-:W-:-:S09]  /*0d30*/  UISETP.EQ.U32.AND UP5, UPT, UR4, 0x1, UPT ;  /* 0x000000010400788c */ /* 0x002fd2000bfa2070 */
[----:B------:R-:W-:Y:S05]  /*0d40*/  BRA.U !UP5, `(.L_x_15) ;  /* 0x000000010d087547 */ /* 0x000fea000b800000 */
[----:B--234-:R-:W-:Y:S01]  /*0d50*/  UCGABAR_ARV ;  /* 0x00000000000079c7 */ /* 0x01cfe20008000000 */
[----:B------:R-:W-:Y:S05]  /*0d60*/  BRA `(.L_x_16) ;  /* 0x0000000000047947 */ /* 0x000fea0003800000 */
.L_x_15:
[----:B--234-:R-:W-:Y:S01]  /*0d70*/  NOP ;  /* 0x0000000000007918 */ /* 0x01cfe20000000000 */
.L_x_16:
[----:B------:R-:W1:Y:S01]  /*0d80*/  S2UR UR46, SR_CTAID.X ;  /* 0x00000000002e79c3 */ /* 0x000e620000002500 */
[----:B------:R-:W-:-:S05]  /*0d90*/  CS2R.32 R3, SR_CgaSize ;  /* 0x0000000000037805 */ /* 0x000fca0000008a00 */
[----:B------:R-:W-:-:S05]  /*0da0*/  IMAD R3, R3, -0xa0, RZ ;  /* 0xffffff6003037824 */ /* 0x000fca00078e02ff */
[----:B------:R-:W-:-:S14]  /*0db0*/  R2UR UR5, R3 ;  /* 0x00000000030572ca */ /* 0x000fdc00000e0000 */
[----:B------:R-:W2:Y:S01]  /*0dc0*/  LDCU UR5, c[0x0][UR5+0x2b0] ;  /* 0x00005600050577ac */ /* 0x000ea20008000800 */
[----:B------:R-:W-:-:S05]  /*0dd0*/  CS2R.32 R3, SR_CgaSize ;  /* 0x0000000000037805 */ /* 0x000fca0000008a00 */
[----:B------:R-:W-:-:S05]  /*0de0*/  IMAD R3, R3, -0xa0, RZ ;  /* 0xffffff6003037824 */ /* 0x000fca00078e02ff */
[----:B------:R-:W-:-:S14]  /*0df0*/  R2UR UR4, R3 ;  /* 0x00000000030472ca */ /* 0x000fdc00000e0000 */
[----:B------:R-:W3:Y:S01]  /*0e00*/  LDCU UR4, c[0x0][UR4+0x2b4] ;  /* 0x00005680040477ac */ /* 0x000ee20008000800 */
[----:B------:R-:W4:Y:S01]  /*0e10*/  S2UR UR45, SR_CTAID.Y ;  /* 0x00000000002d79c3 */ /* 0x000f220000002600 */
[----:B------:R-:W-:-:S05]  /*0e20*/  CS2R.32 R3, SR_CgaSize ;  /* 0x0000000000037805 */ /* 0x000fca0000008a00 */
[----:B------:R-:W-:-:S05]  /*0e30*/  IMAD R3, R3, -0xa0, RZ ;  /* 0xffffff6003037824 */ /* 0x000fca00078e02ff */
[----:B------:R-:W-:-:S14]  /*0e40*/  R2UR UR57, R3 ;  /* 0x00000000033972ca */ /* 0x000fdc00000e0000 */
[----:B------:R-:W3:Y:S01]  /*0e50*/  LDCU UR57, c[0x0][UR57+0x2a0] ;  /* 0x00005400393977ac */ /* 0x000ee20008000800 */
[----:B------:R-:W-:-:S05]  /*0e60*/  CS2R.32 R3, SR_CgaSize ;  /* 0x0000000000037805 */ /* 0x000fca0000008a00 */
[----:B------:R-:W-:-:S05]  /*0e70*/  IMAD R3, R3, -0xa0, RZ ;  /* 0xffffff6003037824 */ /* 0x000fca00078e02ff */
[----:B------:R-:W-:-:S14]  /*0e80*/  R2UR UR60, R3 ;  /* 0x00000000033c72ca */ /* 0x000fdc00000e0000 */
[----:B------:R-:W3:Y:S01]  /*0e90*/  LDCU UR60, c[0x0][UR60+0x2a4] ;  /* 0x000054803c3c77ac */ /* 0x000ee20008000800 */
[----:B------:R-:W-:Y:S02]  /*0ea0*/  ULOP3.LUT UR49, UR48, 0x1, URZ, 0xc0, !UPT ;  /* 0x0000000130317892 */ /* 0x000fe4000f8ec0ff */
[----:B------:R-:W-:Y:S02]  /*0eb0*/  USHF.R.U32.HI UR26, URZ, 0x1, UR48 ;  /* 0x00000001ff1a7899 */ /* 0x000fe40008011630 */
[----:B------:R-:W-:Y:S02]  /*0ec0*/  UISETP.GT.U32.AND UP1, UPT, UR49, 0xffff, UPT ;  /* 0x0000ffff3100788c */ /* 0x000fe4000bf24070 */
[----:B------:R-:W-:Y:S01]  /*0ed0*/  USHF.L.U32 UR28, UR48, 0xb, URZ ;  /* 0x0000000b301c7899 */ /* 0x000fe200080006ff */
[----:B-1----:R-:W-:Y:S01]  /*0ee0*/  I2FP.F32.U32 R3, UR46 ;  /* 0x0000002e00037c45 */ /* 0x002fe20008201000 */
[----:B------:R-:W1:Y:S04]  /*0ef0*/  LDCU UR23, c[0x0][0xb24] ;  /* 0x00016480ff1777ac */ /* 0x000e680008000800 */
[----:B--2---:R-:W-:Y:S01]  /*0f00*/  FMUL R3, R3, UR5 ;  /* 0x0000000503037c20 */ /* 0x004fe20008400000 */
[----:B------:R-:W2:Y:S01]  /*0f10*/  LDCU UR40, c[0x0][0xb24] ;  /* 0x00016480ff2877ac */ /* 0x000ea20008000800 */
[----:B----4-:R-:W-:Y:S01]  /*0f20*/  I2FP.F32.U32 R2, UR45 ;  /* 0x0000002d00027c45 */ /* 0x010fe20008201000 */
[----:B------:R-:W4:Y:S03]  /*0f30*/  LDCU UR30, c[0x0][0xb30] ;  /* 0x00016600ff1e77ac */ /* 0x000f260008000800 */
[----:B------:R-:W1:Y:S01]  /*0f40*/  F2I.U32.TRUNC.NTZ R3, R3 ;  /* 0x0000000300037305 */ /* 0x000e62000020f000 */
[----:B---3--:R-:W-:Y:S01]  /*0f50*/  FMUL R2, R2, UR4 ;  /* 0x0000000402027c20 */ /* 0x008fe20008400000 */
[----:B------:R-:W-:-:S02]  /*0f60*/  ULOP3.LUT UR4, UR48, 0x2, URZ, 0xc0, !UPT ;  /* 0x0000000230047892 */ /* 0x000fc4000f8ec0ff */
[----:B------:R-:W-:Y:S02]  /*0f70*/  USHF.L.U32 UR27, UR48, 0xc, URZ ;  /* 0x0000000c301b7899 */ /* 0x000fe400080006ff */
[----:B------:R-:W-:Y:S02]  /*0f80*/  UISETP.GT.U32.AND UP0, UPT, UR4, 0xffff, UPT ;  /* 0x0000ffff0400788c */ /* 0x000fe4000bf04070 */
[----:B------:R-:W3:Y:S01]  /*0f90*/  F2I.U32.TRUNC.NTZ R2, R2 ;  /* 0x0000000200027305 */ /* 0x000ee2000020f000 */
[----:B------:R-:W-:Y:S01]  /*0fa0*/  UMOV UR32, 0x5 ;  /* 0x0000000500207882 */ /* 0x000fe20000000000 */
[----:B------:R-:W-:Y:S02]  /*0fb0*/  USEL UR24, UR49, 0xffff, !UP1 ;  /* 0x0000ffff31187887 */ /* 0x000fe4000c800000 */
[----:B------:R-:W-:Y:S01]  /*0fc0*/  USEL UR25, UR4, 0xffff, !UP0 ;  /* 0x0000ffff04197887 */ /* 0x000fe2000c000000 */
[----:B-1----:R-:W-:Y:S02]  /*0fd0*/  R2UR UR5, R3 ;  /* 0x00000000030572ca */ /* 0x002fe400000e0000 */
[----:B---3--:R-:W-:-:S02]  /*0fe0*/  R2UR UR6, R2 ;  /* 0x00000000020672ca */ /* 0x008fc400000e0000 */
[----:B------:R-:W-:-:S09]  /*0ff0*/  PRMT R2, RZ, 0x7610, R2 ;  /* 0x00007610ff027816 */ /* 0x000fd20000000002 */
[----:B------:R-:W-:-:S04]  /*1000*/  UIADD3 UR5, UPT, UPT, -UR5, URZ, URZ ;  /* 0x000000ff05057290 */ /* 0x000fc8000fffe1ff */
[----:B------:R-:W-:Y:S02]  /*1010*/  UIMAD UR57, UR57, UR5, UR46 ;  /* 0x00000005393972a4 */ /* 0x000fe4000f8e022e */
[----:B------:R-:W-:-:S04]  /*1020*/  UIADD3 UR4, UPT, UPT, -UR6, URZ, URZ ;  /* 0x000000ff06047290 */ /* 0x000fc8000fffe1ff */
[----:B------:R-:W-:Y:S01]  /*1030*/  UIMAD UR60, UR60, UR4, UR45 ;  /* 0x000000043c3c72a4 */ /* 0x000fe2000f8e022d */
[----:B--2-4-:R-:W-:Y:S11]  /*1040*/  BRA.U UP4, `(.L_x_17) ;  /* 0x00000001043c7547 */ /* 0x014ff6000b800000 */
[----:B------:R-:W-:Y:S02]  /*1050*/  UISETP.NE.AND UP0, UPT, UR60, URZ, UPT ;  /* 0x000000ff3c00728c */ /* 0x000fe4000bf05270 */
[----:B------:R-:W-:Y:S02]  /*1060*/  UISETP.NE.AND UP1, UPT, UR60, 0x1, UPT ;  /* 0x000000013c00788c */ /* 0x000fe4000bf25270 */
[----:B------:R-:W-:Y:S02]  /*1070*/  UISETP.NE.AND UP2, UPT, UR57, URZ, UP0 ;  /* 0x000000ff3900728c */ /* 0x000fe40008745270 */
[----:B------:R-:W-:Y:S02]  /*1080*/  USEL UR4, URZ, 0x2, UP0 ;  /* 0x00000002ff047887 */ /* 0x000fe40008000000 */
[----:B------:R-:W-:Y:S02]  /*1090*/  USEL UR8, URZ, 0x1, UP2 ;  /* 0x00000001ff087887 */ /* 0x000fe40009000000 */
[----:B------:R-:W-:-:S02]  /*10a0*/  UISETP.NE.AND UP2, UPT, UR57, URZ, UPT ;  /* 0x000000ff3900728c */ /* 0x000fc4000bf45270 */
[----:B------:R-:W-:Y:S02]  /*10b0*/  USEL UR5, URZ, 0x4, UP1 ;  /* 0x00000004ff057887 */ /* 0x000fe40008800000 */
[----:B------:R-:W-:Y:S02]  /*10c0*/  UISETP.NE.AND UP0, UPT, UR57, 0x1, UPT ;  /* 0x000000013900788c */ /* 0x000fe4000bf05270 */
[----:B------:R-:W-:Y:S02]  /*10d0*/  USEL UR6, URZ, 0x8, UP1 ;  /* 0x00000008ff067887 */ /* 0x000fe40008800000 */
[----:B------:R-:W-:Y:S02]  /*10e0*/  USEL UR7, UR5, 0x4, UP2 ;  /* 0x0000000405077887 */ /* 0x000fe40009000000 */
[----:B------:R-:W-:Y:S02]  /*10f0*/  USEL UR4, UR4, 0x2, UP0 ;  /* 0x0000000204047887 */ /* 0x000fe40008000000 */
[----:B------:R-:W-:-:S02]  /*1100*/  USEL UR5, UR6, 0x8, UP0 ;  /* 0x0000000806057887 */ /* 0x000fc40008000000 */
[----:B------:R-:W-:-:S04]  /*1110*/  UIADD3 UR4, UPT, UPT, UR4, UR7, UR8 ;  /* 0x0000000704047290 */ /* 0x000fc8000fffe008 */
[----:B------:R-:W-:-:S06]  /*1120*/  UIADD3 UR4, UPT, UPT, UR4, UR5, URZ ;  /* 0x0000000504047290 */ /* 0x000fcc000fffe0ff */
[----:B------:R-:W-:-:S07]  /*1130*/  MOV R2, UR4 ;  /* 0x0000000400027c02 */ /* 0x000fce0008000f00 */
.L_x_17:
[----:B------:R-:W1:Y:S01]  /*1140*/  S2UR UR36, SR_CTAID.Z ;  /* 0x00000000002479c3 */ /* 0x000e620000002700 */
[----:B------:R-:W-:Y:S01]  /*1150*/  UISETP.GE.AND UP0, UPT, UR23, 0x1, UPT ;  /* 0x000000011700788c */ /* 0x000fe2000bf06270 */
[----:B------:R-:W-:-:S08]  /*1160*/  UMOV UR31, 0x3 ;  /* 0x00000003001f7882 */ /* 0x000fd00000000000 */
[----:B------:R-:W-:Y:S05]  /*1170*/  BRA.U !UP0, `(.L_x_18) ;  /* 0x0000000108d47547 */ /* 0x000fea000b800000 */
[----:B------:R-:W2:Y:S01]  /*1180*/  LDCU.128 UR12, c[0x0][0xb10] ;  /* 0x00016200ff0c77ac */ /* 0x000ea20008000c00 */
[----:B------:R-:W3:Y:S01]  /*1190*/  LDCU UR6, c[0x0][0x370] ;  /* 0x00006e00ff0677ac */ /* 0x000ee20008000800 */
[----:B------:R-:W4:Y:S01]  /*11a0*/  LDCU UR5, c[0x0][0x374] ;  /* 0x00006e80ff0577ac */ /* 0x000f220008000800 */
[----:B------:R-:W1:Y:S01]  /*11b0*/  LDCU UR29, c[0x0][0xb0c] ;  /* 0x00016180ff1d77ac */ /* 0x000e620008000800 */
[----:B------:R-:W1:Y:S01]  /*11c0*/  LDCU UR4, c[0x0][0xb20] ;  /* 0x00016400ff0477ac */ /* 0x000e620008000800 */
[----:B------:R-:W1:Y:S01]  /*11d0*/  LDCU.64 UR8, c[0x0][0xb28] ;  /* 0x00016500ff0877ac */ /* 0x000e620008000a00 */
[----:B--2---:R-:W-:Y:S02]  /*11e0*/  UISETP.NE.AND UP0, UPT, UR14, 0x1, UPT ;  /* 0x000000010e00788c */ /* 0x004fe4000bf05270 */
[----:B----4-:R-:W-:Y:S02]  /*11f0*/  UIMAD.WIDE.U32 UR10, UR5, UR15, URZ ;  /* 0x0000000f050a72a5 */ /* 0x010fe4000f8e00ff */
[----:B---3--:R-:W-:-:S02]  /*1200*/  UIMAD.WIDE.U32 UR18, UR6, UR12, URZ ;  /* 0x0000000c061272a5 */ /* 0x008fc4000f8e00ff */
[----:B-1----:R-:W-:Y:S02]  /*1210*/  UISETP.NE.AND UP1, UPT, UR29, 0x1, UPT ;  /* 0x000000011d00788c */ /* 0x002fe4000bf25270 */
[----:B------:R-:W-:Y:S01]  /*1220*/  UISETP.NE.AND UP2, UPT, UR23, 0x1, UPT ;  /* 0x000000011700788c */ /* 0x000fe2000bf45270 */
[----:B------:R-:W-:Y:S02]  /*1230*/  UMOV UR10, UR11 ;  /* 0x0000000b000a7c82 */ /* 0x000fe40008000000 */
[----:B------:R-:W-:Y:S01]  /*1240*/  UMOV UR18, UR19 ;  /* 0x0000001300127c82 */ /* 0x000fe20008000000 */
[----:B------:R-:W-:Y:S02]  /*1250*/  @UP0 USHF.R.U32.HI UR5, URZ, UR4, UR10 ;  /* 0x00000004ff050299 */ /* 0x000fe4000801160a */
[----:B------:R-:W-:Y:S02]  /*1260*/  UIMAD.WIDE.U32 UR20, UR45, UR15, URZ ;  /* 0x0000000f2d1472a5 */ /* 0x000fe4000f8e00ff */
[----:B------:R-:W-:-:S02]  /*1270*/  UIMAD.WIDE.U32 UR10, UR5, UR8, URZ ;  /* 0x00000008050a72a5 */ /* 0x000fc4000f8e00ff */
[----:B------:R-:W-:Y:S02]  /*1280*/  @UP1 USHF.R.U32.HI UR6, URZ, UR13, UR18 ;  /* 0x0000000dff061299 */ /* 0x000fe40008011612 */
[----:B------:R-:W-:Y:S02]  /*1290*/  UIMAD.WIDE.U32 UR16, UR46, UR12, URZ ;  /* 0x0000000c2e1072a5 */ /* 0x000fe4000f8e00ff */
[----:B------:R-:W-:Y:S01]  /*12a0*/  UIMAD.WIDE.U32 UR18, UR6, UR8, URZ ;  /* 0x00000008061272a5 */ /* 0x000fe2000f8e00ff */
[----:B------:R-:W-:Y:S01]  /*12b0*/  UMOV UR20, UR21 ;  /* 0x0000001500147c82 */ /* 0x000fe20008000000 */
[----:B------:R-:W-:Y:S01]  /*12c0*/  UMOV UR10, UR11 ;  /* 0x0000000b000a7c82 */ /* 0x000fe20008000000 */
[----:B------:R-:W-:Y:S02]  /*12d0*/  USHF.R.U32.HI UR20, URZ, UR4, UR20 ;  /* 0x00000004ff147299 */ /* 0x000fe40008011614 */
[----:B------:R-:W-:Y:S02]  /*12e0*/  @UP2 USHF.R.U32.HI UR5, URZ, UR9, UR10 ;  /* 0x00000009ff052299 */ /* 0x000fe4000801160a */
[----:B------:R-:W-:Y:S01]  /*12f0*/  UMOV UR7, UR19 ;  /* 0x0000001300077c82 */ /* 0x000fe20008000000 */
[----:B------:R-:W-:Y:S01]  /*1300*/  UMOV UR16, UR17 ;  /* 0x0000001100107c82 */ /* 0x000fe20008000000 */
[----:B------:R-:W-:-:S02]  /*1310*/  @UP2 USHF.R.U32.HI UR6, URZ, UR9, UR7 ;  /* 0x00000009ff062299 */ /* 0x000fc40008011607 */
[----:B------:R-:W-:Y:S02]  /*1320*/  USHF.R.U32.HI UR13, URZ, UR13, UR16 ;  /* 0x0000000dff0d7299 */ /* 0x000fe40008011610 */
[----:B------:R-:W-:Y:S02]  /*1330*/  USEL UR4, UR45, UR20, !UP0 ;  /* 0x000000142d047287 */ /* 0x000fe4000c000000 */
[----:B------:R-:W-:Y:S02]  /*1340*/  UIMAD UR7, UR5, UR23, URZ ;  /* 0x00000017050772a4 */ /* 0x000fe4000f8e02ff */
[----:B------:R-:W-:Y:S02]  /*1350*/  USEL UR5, UR46, UR13, !UP1 ;  /* 0x0000000d2e057287 */ /* 0x000fe4000c800000 */
[----:B------:R-:W-:Y:S02]  /*1360*/  UIMAD UR12, UR6, UR23, URZ ;  /* 0x00000017060c72a4 */ /* 0x000fe4000f8e02ff */
[----:B------:R-:W-:-:S02]  /*1370*/  UISETP.GE.AND UP0, UPT, UR4, UR7, UPT ;  /* 0x000000070400728c */ /* 0x000fc4000bf06270 */
[----:B------:R-:W-:Y:S02]  /*1380*/  UIMAD.WIDE.U32 UR10, UR4, UR8, URZ ;  /* 0x00000008040a72a5 */ /* 0x000fe4000f8e00ff */
[----:B------:R-:W-:Y:S02]  /*1390*/  UISETP.GE.OR UP0, UPT, UR5, UR12, UP0 ;  /* 0x0000000c0500728c */ /* 0x000fe40008706670 */
[----:B------:R-:W-:Y:S02]  /*13a0*/  UIMAD.WIDE.U32 UR12, UR5, UR8, URZ ;  /* 0x00000008050c72a5 */ /* 0x000fe4000f8e00ff */
[----:B------:R-:W-:Y:S01]  /*13b0*/  UIADD3 UR10, UPT, UPT, -UR4, URZ, URZ ;  /* 0x000000ff040a7290 */ /* 0x000fe2000fffe1ff */
[----:B------:R-:W-:Y:S01]  /*13c0*/  UMOV UR8, UR11 ;  /* 0x0000000b00087c82 */ /* 0x000fe20008000000 */
[----:B------:R-:W-:Y:S02]  /*13d0*/  UIADD3 UR11, UPT, UPT, -UR5, URZ, URZ ;  /* 0x000000ff050b7290 */ /* 0x000fe4000fffe1ff */
[----:B------:R-:W-:-:S03]  /*13e0*/  USHF.R.U32.HI UR8, URZ, UR9, UR8 ;  /* 0x00000009ff087299 */ /* 0x000fc60008011608 */
[----:B------:R-:W-:Y:S01]  /*13f0*/  @!UP0 UMOV UR7, UR13 ;  /* 0x0000000d00078c82 */ /* 0x000fe20008000000 */
[----:B------:R-:W-:Y:S02]  /*1400*/  UIMAD UR45, UR14, UR10, UR45 ;  /* 0x0000000a0e2d72a4 */ /* 0x000fe4000f8e022d */
[----:B------:R-:W-:Y:S02]  /*1410*/  USEL UR8, UR4, UR8, !UP2 ;  /* 0x0000000804087287 */ /* 0x000fe4000d000000 */
[----:B------:R-:W-:Y:S02]  /*1420*/  @!UP0 USHF.R.U32.HI UR7, URZ, UR9, UR7 ;  /* 0x00000009ff078299 */ /* 0x000fe40008011607 */
[----:B------:R-:W-:Y:S02]  /*1430*/  UIADD3 UR9, UPT, UPT, -UR8, URZ, URZ ;  /* 0x000000ff08097290 */ /* 0x000fe4000fffe1ff */
[----:B------:R-:W-:Y:S02]  /*1440*/  @!UP0 USEL UR7, UR5, UR7, !UP2 ;  /* 0x0000000705078287 */ /* 0x000fe4000d000000 */
[----:B------:R-:W-:-:S02]  /*1450*/  UIMAD UR9, UR23, UR9, UR4 ;  /* 0x00000009170972a4 */ /* 0x000fc4000f8e0204 */
[----:B------:R-:W-:Y:S02]  /*1460*/  @!UP0 UIADD3 UR8, UPT, UPT, UR8, -UR7, URZ ;  /* 0x8000000708088290 */ /* 0x000fe4000fffe0ff */
[----:B------:R-:W-:Y:S02]  /*1470*/  @!UP0 UIMAD UR6, UR9, UR6, UR7 ;  /* 0x00000006090682a4 */ /* 0x000fe4000f8e0207 */
[----:B------:R-:W-:Y:S02]  /*1480*/  @!UP0 UIMAD UR4, UR8, UR23, UR5 ;  /* 0x00000017080482a4 */ /* 0x000fe4000f8e0205 */
[----:B------:R-:W-:Y:S02]  /*1490*/  UIMAD UR46, UR29, UR11, UR46 ;  /* 0x0000000b1d2e72a4 */ /* 0x000fe4000f8e022e */
[----:B------:R-:W-:Y:S01]  /*14a0*/  UIMAD UR45, UR4, UR14, UR45 ;  /* 0x0000000e042d72a4 */ /* 0x000fe2000f8e022d */
[----:B------:R-:W-:Y:S02]  /*14b0*/  @!UP0 UMOV UR5, UR6 ;  /* 0x0000000600058c82 */ /* 0x000fe40008000000 */
[----:B------:R-:W-:-:S12]  /*14c0*/  UIMAD UR46, UR5, UR29, UR46 ;  /* 0x0000001d052e72a4 */ /* 0x000fd8000f8e022e */
.L_x_18:
[----:B------:R-:W-:Y:S02]  /*14d0*/  UISETP.NE.AND UP1, UPT, UR30, 0x1, UPT ;  /* 0x000000011e00788c */ /* 0x000fe4000bf25270 */
[----:B------:R-:W-:Y:S02]  /*14e0*/  ULOP3.LUT UR24, UR24, 0xffff, URZ, 0xc0, !UPT ;  /* 0x0000ffff18187892 */ /* 0x000fe4000f8ec0ff */
[----:B------:R-:W-:Y:S02]  /*14f0*/  ULOP3.LUT UR21, UR25, 0xffff, URZ, 0xc0, !UPT ;  /* 0x0000ffff19157892 */ /* 0x000fe4000f8ec0ff */
[----:B------:R-:W-:Y:S02]  /*1500*/  UISETP.NE.AND UP0, UPT, UR22, 0x2, UPT ;  /* 0x000000021600788c */ /* 0x000fe4000bf05270 */
[----:B------:R-:W-:Y:S02]  /*1510*/  ULOP3.LUT UR28, UR28, 0x1000, URZ, 0xc0, !UPT ;  /* 0x000010001c1c7892 */ /* 0x000fe4000f8ec0ff */
[----:B------:R-:W-:-:S02]  /*1520*/  ULOP3.LUT UR27, UR27, 0x1000, URZ, 0xc0, !UPT ;  /* 0x000010001b1b7892 */ /* 0x000fc4000f8ec0ff */
[----:B------:R-:W-:Y:S02]  /*1530*/  USHF.L.U32 UR24, UR32, UR24, URZ ;  /* 0x0000001820187299 */ /* 0x000fe400080006ff */
[----:B------:R-:W-:Y:S01]  /*1540*/  USHF.L.U32 UR21, UR31, UR21, URZ ;  /* 0x000000151f157299 */ /* 0x000fe200080006ff */
[----:B------:R-:W-:Y:S11]  /*1550*/  BRA.U UP1, `(.L_x_19) ;  /* 0x0000000101447547 */ /* 0x000ff6000b800000 */
[----:B------:R-:W2:Y:S01]  /*1560*/  LDCU.128 UR8, c[0x0][0xb10] ;  /* 0x00016200ff0877ac */ /* 0x000ea20008000c00 */
[----:B------:R-:W3:Y:S01]  /*1570*/  LDCU UR12, c[0x0][0xb0c] ;  /* 0x00016180ff0c77ac */ /* 0x000ee20008000800 */
[----:B------:R-:W4:Y:S01]  /*1580*/  LDCU UR13, c[0x0][0xb20] ;  /* 0x00016400ff0d77ac */ /* 0x000f220008000800 */
[----:B--2---:R-:W-:Y:S02]  /*1590*/  UIMAD.WIDE.U32 UR6, UR46, UR8, URZ ;  /* 0x000000082e0672a5 */ /* 0x004fe4000f8e00ff */
[----:B------:R-:W-:Y:S02]  /*15a0*/  UIMAD.WIDE.U32 UR4, UR45, UR11, URZ ;  /* 0x0000000b2d0472a5 */ /* 0x000fe4000f8e00ff */
[----:B---3--:R-:W-:Y:S02]  /*15b0*/  UISETP.NE.AND UP2, UPT, UR12, 0x1, UPT ;  /* 0x000000010c00788c */ /* 0x008fe4000bf45270 */
[----:B------:R-:W-:Y:S01]  /*15c0*/  UISETP.NE.AND UP1, UPT, UR10, 0x1, UPT ;  /* 0x000000010a00788c */ /* 0x000fe2000bf25270 */
[----:B------:R-:W-:-:S02]  /*15d0*/  UMOV UR6, UR7 ;  /* 0x0000000700067c82 */ /* 0x000fc40008000000 */
[----:B------:R-:W-:Y:S01]  /*15e0*/  UMOV UR4, UR5 ;  /* 0x0000000500047c82 */ /* 0x000fe20008000000 */
[----:B------:R-:W-:Y:S02]  /*15f0*/  USHF.R.U32.HI UR9, URZ, UR9, UR6 ;  /* 0x00000009ff097299 */ /* 0x000fe40008011606 */
[----:B----4-:R-:W-:Y:S02]  /*1600*/  USHF.R.U32.HI UR4, URZ, UR13, UR4 ;  /* 0x0000000dff047299 */ /* 0x010fe40008011604 */
[----:B------:R-:W-:Y:S02]  /*1610*/  USEL UR5, UR46, UR9, !UP2 ;  /* 0x000000092e057287 */ /* 0x000fe4000d000000 */
[----:B------:R-:W-:-:S04]  /*1620*/  USEL UR4, UR45, UR4, !UP1 ;  /* 0x000000042d047287 */ /* 0x000fc8000c800000 */
[----:B------:R-:W-:Y:S02]  /*1630*/  UIADD3 UR6, UPT, UPT, UR5, -UR4, URZ ;  /* 0x8000000405067290 */ /* 0x000fe4000fffe0ff */
[----:B------:R-:W-:Y:S02]  /*1640*/  UIADD3 UR4, UPT, UPT, -UR5, UR4, URZ ;  /* 0x0000000405047290 */ /* 0x000fe4000fffe1ff */
[----:B------:R-:W-:Y:S02]  /*1650*/  UIMAD UR45, UR6, UR10, UR45 ;  /* 0x0000000a062d72a4 */ /* 0x000fe4000f8e022d */
[----:B------:R-:W-:-:S12]  /*1660*/  UIMAD UR46, UR4, UR12, UR46 ;  /* 0x0000000c042e72a4 */ /* 0x000fd8000f8e022e */
.L_x_19:
[----:B------:R-:W-:Y:S05]  /*1670*/  BRA.U !UP5, `(.L_x_20) ;  /* 0x000000010d0c7547 */ /* 0x000fea000b800000 */
[----:B------:R-:W-:Y:S01]  /*1680*/  UCGABAR_WAIT ;  /* 0x0000000000007dc7 */ /* 0x000fe20008000000 */
[----:B------:R-:W-:Y:S01]  /*1690*/  CCTL.IVALL ;  /* 0x00000000ff00798f */ /* 0x000fe20002000000 */
[----:B------:R-:W-:Y:S05]  /*16a0*/  BRA `(.L_x_21) ;  /* 0x0000000000047947 */ /* 0x000fea0003800000 */
.L_x_20:
[----:B------:R-:W-:Y:S06]  /*16b0*/  BAR.SYNC.DEFER_BLOCKING 0x0 ;  /* 0x0000000000007b1d */ /* 0x000fec0000010000 */
.L_x_21:
[----:B------:R-:W-:Y:S05]  /*16c0*/  BRA.U UP0, `(.L_x_22) ;  /* 0x0000001100b07547 */ /* 0x000fea000b800000 */
[----:B------:R-:W2:Y:S01]  /*16d0*/  LDCU UR6, c[0x0][0x38c] ;  /* 0x00007180ff0677ac */ /* 0x000ea20008000800 */
[----:B------:R-:W-:Y:S01]  /*16e0*/  PLOP3.LUT P1, PT, PT, PT, UP3, 0x80, 0x8 ;  /* 0x000000000008781c */ /* 0x000fe20003f2f038 */
[----:B------:R-:W-:Y:S01]  /*16f0*/  IMAD.MOV.U32 R12, RZ, RZ, 0x1 ;  /* 0x00000001ff0c7424 */ /* 0x000fe200078e00ff */
[----:B------:R-:W-:Y:S01]  /*1700*/  ISETP.EQ.OR P2, PT, R0, RZ, P3 ;  /* 0x000000ff0000720c */ /* 0x000fe20001f42670 */
[----:B------:R-:W-:Y:S01]  /*1710*/  UISETP.NE.AND UP1, UPT, UR22, URZ, UPT ;  /* 0x000000ff1600728c */ /* 0x000fe2000bf25270 */
[----:B------:R-:W-:Y:S02]  /*1720*/  PLOP3.LUT P1, PT, P1, PT, PT, 0x8, 0x80 ;  /* 0x000000000080781c */ /* 0x000fe40000f2e170 */
[----:B------:R-:W-:Y:S01]  /*1730*/  CS2R R10, SRZ ;  /* 0x00000000000a7805 */ /* 0x000fe2000001ff00 */
[----:B------:R-:W-:Y:S01]  /*1740*/  IMAD.MOV.U32 R9, RZ, RZ, RZ ;  /* 0x000000ffff097224 */ /* 0x000fe200078e00ff */
[----:B------:R-:W3:Y:S01]  /*1750*/  LDCU UR41, c[0x0][0x370] ;  /* 0x00006e00ff2977ac */ /* 0x000ee20008000800 */
[----:B------:R-:W-:Y:S01]  /*1760*/  IMAD.MOV.U32 R8, RZ, RZ, 0x1 ;  /* 0x00000001ff087424 */ /* 0x000fe200078e00ff */
[----:B------:R-:W4:Y:S01]  /*1770*/  LDCU.64 UR30, c[0x0][0x348] ;  /* 0x00006900ff1e77ac */ /* 0x000f220008000a00 */
[----:B------:R-:W1:Y:S01]  /*1780*/  LDCU UR39, c[0x0][0x374] ;  /* 0x00006e80ff2777ac */ /* 0x000e620008000800 */
[----:B--2---:R-:W-:-:S02]  /*1790*/  UIADD3 UR5, UPT, UPT, UR6, 0x7f, URZ ;  /* 0x0000007f06057890 */ /* 0x004fc4000fffe0ff */
[----:B------:R-:W-:Y:S02]  /*17a0*/  UIADD3 UR50, UPT, UPT, UR6, 0xfe, URZ ;  /* 0x000000fe06327890 */ /* 0x000fe4000fffe0ff */
[----:B------:R-:W-:-:S04]  /*17b0*/  USHF.R.S32.HI UR4, URZ, 0x1f, UR5 ;  /* 0x0000001fff047899 */ /* 0x000fc80008011405 */
[----:B------:R-:W-:Y:S02]  /*17c0*/  ULEA.HI UR4, UR4, UR5, URZ, 0x7 ;  /* 0x0000000504047291 */ /* 0x000fe4000f8f38ff */
[----:B------:R-:W-:Y:S02]  /*17d0*/  USHF.L.U32 UR5, UR26, 0x5, URZ ;  /* 0x000000051a057899 */ /* 0x000fe400080006ff */
[----:B------:R-:W-:Y:S02]  /*17e0*/  USHF.R.S32.HI UR43, URZ, 0x7, UR4 ;  /* 0x00000007ff2b7899 */ /* 0x000fe40008011404 */
[----:B------:R-:W-:Y:S02]  /*17f0*/  UIADD3 UR4, UPT, UPT, UR6, -0x1, URZ ;  /* 0xffffffff06047890 */ /* 0x000fe4000fffe0ff */
[----:B------:R-:W-:Y:S02]  /*1800*/  UISETP.LT.U32.AND UP0, UPT, UR43, 0x3, UPT ;  /* 0x000000032b00788c */ /* 0x000fe4000bf01070 */
[----:B------:R-:W-:-:S02]  /*1810*/  UISETP.GE.U32.AND UP2, UPT, UR4, -0xff, UPT ;  /* 0xffffff010400788c */ /* 0x000fc4000bf46070 */
[----:B------:R-:W-:Y:S02]  /*1820*/  USEL UR42, UR43, 0x3, UP0 ;  /* 0x000000032b2a7887 */ /* 0x000fe40008000000 */
[----:B------:R-:W-:Y:S02]  /*1830*/  ULOP3.LUT UR44, UR5, 0x20, URZ, 0xe2, !UPT ;  /* 0x00000020052c7892 */ /* 0x000fe4000f8ee2ff */
[----:B------:R-:W-:Y:S02]  /*1840*/  UIADD3 UR25, UPT, UPT, UR42, -0x1, URZ ;  /* 0xffffffff2a197890 */ /* 0x000fe4000fffe0ff */
[----:B------:R-:W-:Y:S02]  /*1850*/  USEL UR26, UR34, 0x2, UP1 ;  /* 0x00000002221a7887 */ /* 0x000fe40008800000 */
[----:B------:R-:W-:Y:S02]  /*1860*/  UIADD3 UR47, UPT, UPT, UR43, -UR42, URZ ;  /* 0x8000002a2b2f7290 */ /* 0x000fe4000fffe0ff */
[----:B------:R-:W-:Y:S01]  /*1870*/  @UP2 UIADD3 UR25, UPT, UPT, UR42, URZ, URZ ;  /* 0x000000ff2a192290 */ /* 0x000fe2000fffe0ff */
[----:B------:R-:W-:-:S03]  /*1880*/  UMOV UR5, URZ ;  /* 0x000000ff00057c82 */ /* 0x000fc60008000000 */
[----:B-1-34-:R-:W-:-:S12]  /*1890*/  UIADD3 UR25, UPT, UPT, UR25, 0x1, URZ ;  /* 0x0000000119197890 */ /* 0x01afd8000fffe0ff */
.L_x_42:
[----:B------:R-:W-:Y:S01]  /*18a0*/  UISETP.NE.AND UP0, UPT, UR48, URZ, UPT ;  /* 0x000000ff3000728c */ /* 0x000fe2000bf05270 */
[----:B------:R-:W1:Y:S08]  /*18b0*/  S2UR UR48, SR_CgaCtaId ;  /* 0x00000000003079c3 */ /* 0x000e700000008800 */
[----:B------:R-:W-:Y:S05]  /*18c0*/  BRA.U UP0, `(.L_x_23) ;  /* 0x0000000100347547 */ /* 0x000fea000b800000 */
[----:B------:R-:W2:Y:S01]  /*18d0*/  S2R R0, SR_CgaCtaId ;  /* 0x0000000000007919 */ /* 0x000ea20000008800 */
[----:B------:R-:W-:-:S04]  /*18e0*/  MOV R2, 0x400 ;  /* 0x0000040000027802 */ /* 0x000fc80000000f00 */
[----:B--2---:R-:W-:Y:S02]  /*18f0*/  LEA R0, R0, R2, 0x18 ;  /* 0x0000000200007211 */ /* 0x004fe400078ec0ff */
[----:B------:R-:W-:-:S03]  /*1900*/  SHF.L.U32 R2, R8, 0x1f, RZ ;  /* 0x0000001f08027819 */ /* 0x000fc600000006ff */
[----:B------:R-:W-:-:S04]  /*1910*/  IMAD R0, R9, 0x8, R0 ;  /* 0x0000000809007824 */ /* 0x000fc800078e0200 */
[----:B------:R-:W2:Y:S02]  /*1920*/  SYNCS.PHASECHK.TRANS64.TRYWAIT P0, [R0+URZ+0xc0], R2 ;  /* 0x0000c002000075a7 */ /* 0x000ea400080011ff */
[----:B--2---:R-:W-:Y:S05]  /*1930*/  @!P0 BRA `(.L_x_24) ;  /* 0x0000004c00f08947 */ /* 0x004fea0003800000 */
.L_x_101:
[----:B------:R-:W-:Y:S01]  /*1940*/  VIADD R9, R9, 0x1 ;  /* 0x0000000109097836 */ /* 0x000fe20000000000 */
[----:B------:R2:W-:Y:S04]  /*1950*/  SYNCS.ARRIVE.TRANS64.A1T0 RZ, [R0+URZ+0xb0], RZ ;  /* 0x0000b0ff00ff79a7 */ /* 0x0005e800081000ff */
[----:B------:R-:W-:-:S04]  /*1960*/  ISETP.NE.AND P0, PT, R9, 0x2, PT ;  /* 0x000000020900780c */ /* 0x000fc80003f05270 */
[----:B------:R-:W-:Y:S02]  /*1970*/  SEL R9, R9, RZ, P0 ;  /* 0x000000ff09097207 */ /* 0x000fe40000000000 */
[----:B--2---:R-:W-:-:S04]  /*1980*/  SEL R0, RZ, 0x1, P0 ;  /* 0x00000001ff007807 */ /* 0x004fc80000000000 */
[----:B------:R-:W-:-:S07]  /*1990*/  LOP3.LUT R8, R8, R0, RZ, 0x3c, !PT ;  /* 0x0000000008087212 */ /* 0x000fce00078e3cff */
.L_x_23:
[----:B------:R-:W-:Y:S01]  /*19a0*/  UMOV UR6, 0x400 ;  /* 0x0000040000067882 */ /* 0x000fe20000000000 */
[----:B------:R-:W-:Y:S01]  /*19b0*/  SHF.L.U32 R0, R12, 0x1f, RZ ;  /* 0x0000001f0c007819 */ /* 0x000fe200000006ff */
[----:B-1----:R-:W-:Y:S02]  /*19c0*/  ULEA UR6, UR48, UR6, 0x18 ;  /* 0x0000000630067291 */ /* 0x002fe4000f8ec0ff */
[----:B------:R-:W-:Y:S02]  /*19d0*/  UISETP.GE.U32.AND UP0, UPT, UR50, 0xff, UPT ;  /* 0x000000ff3200788c */ /* 0x000fe4000bf06070 */
[----:B------:R-:W-:Y:S02]  /*19e0*/  ULEA UR4, UR5, UR6, 0x3 ;  /* 0x0000000605047291 */ /* 0x000fe4000f8e18ff */
[----:B------:R-:W-:Y:S02]  /*19f0*/  ULEA UR11, UR45, UR49, 0x1 ;  /* 0x000000312d0b7291 */ /* 0x000fe4000f8e08ff */
[----:B------:R-:W-:-:S02]  /*1a00*/  ULEA UR35, UR46, UR44, 0x6 ;  /* 0x0000002c2e237291 */ /* 0x000fc4000f8e30ff */
[----:B------:R-:W-:Y:S01]  /*1a10*/  USHF.L.U32 UR11, UR11, 0x5, URZ ;  /* 0x000000050b0b7899 */ /* 0x000fe200080006ff */
[----:B------:R-:W-:Y:S02]  /*1a20*/  UMOV UR13, URZ ;  /* 0x000000ff000d7c82 */ /* 0x000fe40008000000 */
[----:B------:R1:W2:Y:S01]  /*1a30*/  SYNCS.PHASECHK.TRANS64.TRYWAIT P0, [UR4+0x18], R0 ;  /* 0x00001800ff0075a7 */ /* 0x0002a20008001104 */
[----:B------:R-:W-:Y:S08]  /*1a40*/  BRA.U !UP0, `(.L_x_25) ;  /* 0x0000000108c47547 */ /* 0x000ff0000b800000 */
[----:B------:R-:W-:Y:S01]  /*1a50*/  UMOV UR7, URZ ;  /* 0x000000ff00077c82 */ /* 0x000fe20008000000 */
[----:B------:R-:W-:-:S05]  /*1a60*/  UMOV UR4, UR5 ;  /* 0x0000000500047c82 */ /* 0x000fca0008000000 */
.L_x_31:
[----:B------:R-:W-:Y:S01]  /*1a70*/  ULEA UR33, UR4, UR6, 0x3 ;  /* 0x0000000604217291 */ /* 0x000fe2000f8e18ff */
[----:B------:R-:W-:Y:S01]  /*1a80*/  @!P3 MOV R2, 0x4000 ;  /* 0x000040000002b802 */ /* 0x000fe20000000f00 */
[----:B--2-4-:R-:W-:Y:S10]  /*1a90*/  @P0 BRA `(.L_x_26) ;  /* 0x00000000000c0947 */ /* 0x014ff40003800000 */
[----:B------:R-:W-:-:S04]  /*1aa0*/  SHF.L.U32 R3, R12, 0x1f, RZ ;  /* 0x0000001f0c037819 */ /* 0x000fc800000006ff */
[----:B------:R-:W2:Y:S02]  /*1ab0*/  SYNCS.PHASECHK.TRANS64.TRYWAIT P0, [UR33+0x18], R3 ;  /* 0x00001803ff0075a7 */ /* 0x000ea40008001121 */
[----:B--2---:R-:W-:Y:S05]  /*1ac0*/  @!P0 BRA `(.L_x_27) ;  /* 0x0000004c00a08947 */ /* 0x004fea0003800000 */
.L_x_26:
[----:B------:R2:W-:Y:S01]  /*1ad0*/  @!P3 SYNCS.ARRIVE.TRANS64 RZ, [UR33], R2 ;  /* 0x00000002ffffb9a7 */ /* 0x0005e20008000021 */
[----:B------:R-:W-:-:S04]  /*1ae0*/  ULOP3.LUT UR5, UR26, 0x2, URZ, 0xfc, !UPT ;  /* 0x000000021a057892 */ /* 0x000fc8000f8efcff */
[----:B------:R-:W-:-:S09]  /*1af0*/  UISETP.NE.AND UP0, UPT, UR5, 0x2, UPT ;  /* 0x000000020500788c */ /* 0x000fd2000bf05270 */
[----:B------:R-:W-:Y:S05]  /*1b00*/  BRA.U UP0, `(.L_x_28) ;  /* 0x0000000100047547 */ /* 0x000fea000b800000 */
[----:B------:R-:W-:Y:S05]  /*1b10*/  BPT.TRAP 0x1 ;  /* 0x000000040000795c */ /* 0x000fea0000300000 */
.L_x_28:
[----:B------:R-:W-:Y:S04]  /*1b20*/  BSSY.RECONVERGENT B0, `(.L_x_29) ;  /* 0x0000003000007945 */ /* 0x000fe80003800200 */
[----:B------:R-:W-:Y:S05]  /*1b30*/  @P2 BRA `(.L_x_30) ;  /* 0x0000000000042947 */ /* 0x000fea0003800000 */
[----:B------:R-:W-:Y:S05]  /*1b40*/  BPT.TRAP 0x1 ;  /* 0x000000040000795c */ /* 0x000fea0000300000 */
.L_x_30:
[----:B------:R-:W-:Y:S05]  /*1b50*/  BSYNC.RECONVERGENT B0 ;  /* 0x0000000000007941 */ /* 0x000fea0003800200 */
.L_x_29:
[----:B------:R-:W-:Y:S02]  /*1b60*/  UIADD3 UR5, UPT, UPT, UR4, 0x1, URZ ;  /* 0x0000000104057890 */ /* 0x000fe4000fffe0ff */
[----:B------:R-:W-:Y:S02]  /*1b70*/  USHF.L.U32 UR4, UR4, 0xd, URZ ;  /* 0x0000000d04047899 */ /* 0x000fe400080006ff */
[----:B------:R-:W-:Y:S02]  /*1b80*/  UISETP.NE.AND UP0, UPT, UR5, 0x3, UPT ;  /* 0x000000030500788c */ /* 0x000fe4000bf05270 */
[----:B------:R-:W-:Y:S02]  /*1b90*/  USHF.L.U32 UR34, UR7, 0x7, URZ ;  /* 0x0000000707227899 */ /* 0x000fe400080006ff */
[----:B------:R-:W-:Y:S02]  /*1ba0*/  USEL UR9, URZ, 0x1, UP0 ;  /* 0x00000001ff097887 */ /* 0x000fe40008000000 */
[----:B------:R-:W-:-:S02]  /*1bb0*/  USEL UR5, UR5, URZ, UP0 ;  /* 0x000000ff05057287 */ /* 0x000fc40008000000 */
[----:B------:R-:W-:Y:S02]  /*1bc0*/  UIADD3 UR14, UP0, UPT, UR30, 0x180, URZ ;  /* 0x000001801e0e7890 */ /* 0x000fe4000ff1e0ff */
[----:B------:R-:W-:Y:S01]  /*1bd0*/  ULEA UR8, UR5, UR6, 0x3 ;  /* 0x0000000605087291 */ /* 0x000fe2000f8e18ff */
[----:B------:R-:W-:Y:S01]  /*1be0*/  LOP3.LUT R12, R12, UR9, RZ, 0x3c, !PT ;  /* 0x000000090c0c7c12 */ /* 0x000fe2000f8e3cff */
[----:B------:R-:W-:Y:S02]  /*1bf0*/  UIADD3 UR7, UPT, UPT, UR7, 0x1, URZ ;  /* 0x0000000107077890 */ /* 0x000fe4000fffe0ff */
[----:B------:R-:W-:Y:S01]  /*1c00*/  UIADD3 UR16, UP1, UPT, UR30, 0x80, URZ ;  /* 0x000000801e107890 */ /* 0x000fe2000ff3e0ff */
[----:B-1----:R-:W-:Y:S01]  /*1c10*/  SHF.L.U32 R0, R12, 0x1f, RZ ;  /* 0x0000001f0c007819 */ /* 0x002fe200000006ff */
[----:B------:R-:W-:Y:S02]  /*1c20*/  ULOP3.LUT UR32, UR28, UR4, URZ, 0xfc, !UPT ;  /* 0x000000041c207292 */ /* 0x000fe4000f8efcff */
[----:B------:R-:W-:Y:S01]  /*1c30*/  UIADD3.X UR15, UPT, UPT, URZ, UR31, URZ, UP0, !UPT ;  /* 0x0000001fff0f7290 */ /* 0x000fe200087fe4ff */
[----:B------:R3:W4:Y:S01]  /*1c40*/  SYNCS.PHASECHK.TRANS64.TRYWAIT P0, [UR8+0x18], R0 ;  /* 0x00001800ff0075a7 */ /* 0x0007220008001108 */
[----:B------:R-:W-:-:S02]  /*1c50*/  ULOP3.LUT UR8, UR27, UR4, URZ, 0xfc, !UPT ;  /* 0x000000041b087292 */ /* 0x000fc4000f8efcff */
[----:B------:R-:W-:Y:S02]  /*1c60*/  UISETP.NE.AND UP0, UPT, UR7, UR25, UPT ;  /* 0x000000190700728c */ /* 0x000fe4000bf05270 */
[----:B------:R-:W-:Y:S02]  /*1c70*/  UIADD3.X UR17, UPT, UPT, URZ, UR31, URZ, UP1, !UPT ;  /* 0x0000001fff117290 */ /* 0x000fe40008ffe4ff */
[----:B------:R-:W-:Y:S02]  /*1c80*/  UIADD3 UR32, UPT, UPT, UR6, 0x2400, UR32 ;  /* 0x0000240006207890 */ /* 0x000fe4000fffe020 */
[----:B------:R-:W-:Y:S02]  /*1c90*/  UPRMT UR13, URZ, 0x5410, UR24 ;  /* 0x00005410ff0d7896 */ /* 0x000fe40008000018 */
[----:B------:R-:W-:Y:S02]  /*1ca0*/  UIADD3 UR8, UPT, UPT, UR6, 0x8400, UR8 ;  /* 0x0000840006087890 */ /* 0x000fe4000fffe008 */
[----:B------:R-:W-:Y:S01]  /*1cb0*/  UPRMT UR4, URZ, 0x5410, UR21 ;  /* 0x00005410ff047896 */ /* 0x000fe20008000015 */
[----:B------:R-:W-:Y:S01]  /*1cc0*/  UMOV UR18, 0x0 ;  /* 0x0000000000127882 */ /* 0x000fe20000000000 */
[----:B------:R-:W-:Y:S01]  /*1cd0*/  UMOV UR19, 0x10000000 ;  /* 0x1000000000137882 */ /* 0x000fe20000000000 */
[----:B------:R-:W-:Y:S01]  /*1ce0*/  UMOV UR12, UR36 ;  /* 0x00000024000c7c82 */ /* 0x000fe20008000000 */
[----:B------:R-:W-:Y:S01]  /*1cf0*/  UMOV UR9, UR33 ;  /* 0x0000002100097c82 */ /* 0x000fe20008000000 */
[----:B------:R-:W-:Y:S01]  /*1d00*/  UMOV UR10, UR34 ;  /* 0x00000022000a7c82 */ /* 0x000fe20008000000 */
[----:B------:R1:W-:Y:S03]  /*1d10*/  UTMALDG.3D.MULTICAST [UR32], [UR16], UR13, desc[UR18] ;  /* 0x00001220100073b4 */ /* 0x0003e6000801180d */
[----:B------:R2:W-:Y:S01]  /*1d20*/  UTMALDG.3D.MULTICAST [UR8], [UR14], UR4, desc[UR18] ;  /* 0x000012080e0073b4 */ /* 0x0005e20008011804 */
[----:B-1----:R-:W-:Y:S01]  /*1d30*/  UMOV UR13, UR25 ;  /* 0x00000019000d7c82 */ /* 0x002fe20008000000 */
[----:B--2---:R-:W-:Y:S01]  /*1d40*/  UMOV UR4, UR5 ;  /* 0x0000000500047c82 */ /* 0x004fe20008000000 */
[----:B---3--:R-:W-:Y:S05]  /*1d50*/  BRA.U UP0, `(.L_x_31) ;  /* 0xfffffffd00447547 */ /* 0x008fea000b83ffff */
.L_x_25:
[----:B------:R-:W-:Y:S01]  /*1d60*/  ULEA UR4, UR5, UR6, 0x3 ;  /* 0x0000000605047291 */ /* 0x000fe2000f8e18ff */
[----:B-1----:R-:W-:Y:S01]  /*1d70*/  SHF.L.U32 R0, R12, 0x1f, RZ ;  /* 0x0000001f0c007819 */ /* 0x002fe200000006ff */
[----:B------:R-:W-:Y:S01]  /*1d80*/  @!P1 SYNCS.ARRIVE.TRANS64.A1T0 RZ, [UR6+0x48], RZ ;  /* 0x000048ffffff99a7 */ /* 0x000fe20008100006 */
[----:B------:R-:W-:-:S06]  /*1d90*/  UISETP.GT.AND UP0, UPT, UR43, UR42, UPT ;  /* 0x0000002a2b00728c */ /* 0x000fcc000bf04270 */
[----:B--2-4-:R1:W2:Y:S03]  /*1da0*/  SYNCS.PHASECHK.TRANS64.TRYWAIT P0, [UR4+0x18], R0 ;  /* 0x00001800ff0075a7 */ /* 0x0142a60008001104 */
[----:B------:R-:W-:Y:S05]  /*1db0*/  BRA.U !UP0, `(.L_x_32) ;  /* 0x0000000108c87547 */ /* 0x000fea000b800000 */
[----:B------:R-:W-:Y:S01]  /*1dc0*/  UIADD3 UR29, UPT, UPT, UR47, UR13, URZ ;  /* 0x0000000d2f1d7290 */ /* 0x000fe2000fffe0ff */
[----:B------:R-:W-:-:S11]  /*1dd0*/  UMOV UR4, UR5 ;  /* 0x0000000500047c82 */ /* 0x000fd60008000000 */
.L_x_38:
[----:B------:R-:W-:Y:S01]  /*1de0*/  ULEA UR17, UR4, UR6, 0x3 ;  /* 0x0000000604117291 */ /* 0x000fe2000f8e18ff */
[----:B--2---:R-:W-:Y:S01]  /*1df0*/  @!P3 MOV R2, 0x4000 ;  /* 0x000040000002b802 */ /* 0x004fe20000000f00 */
[----:B--2-4-:R-:W-:Y:S10]  /*1e00*/  @P0 BRA `(.L_x_33) ;  /* 0x00000000000c0947 */ /* 0x014ff40003800000 */
[----:B------:R-:W-:-:S04]  /*1e10*/  SHF.L.U32 R3, R12, 0x1f, RZ ;  /* 0x0000001f0c037819 */ /* 0x000fc800000006ff */
[----:B------:R-:W2:Y:S02]  /*1e20*/  SYNCS.PHASECHK.TRANS64.TRYWAIT P0, [UR17+0x18], R3 ;  /* 0x00001803ff0075a7 */ /* 0x000ea40008001111 */
[----:B--2---:R-:W-:Y:S05]  /*1e30*/  @!P0 BRA `(.L_x_34) ;  /* 0x0000004800dc8947 */ /* 0x004fea0003800000 */
.L_x_33:
[----:B------:R2:W-:Y:S01]  /*1e40*/  @!P3 SYNCS.ARRIVE.TRANS64 RZ, [UR17], R2 ;  /* 0x00000002ffffb9a7 */ /* 0x0005e20008000011 */
[----:B------:R-:W-:-:S04]  /*1e50*/  ULOP3.LUT UR5, UR26, 0x2, URZ, 0xfc, !UPT ;  /* 0x000000021a057892 */ /* 0x000fc8000f8efcff */
[----:B------:R-:W-:-:S09]  /*1e60*/  UISETP.NE.AND UP0, UPT, UR5, 0x2, UPT ;  /* 0x000000020500788c */ /* 0x000fd2000bf05270 */
[----:B------:R-:W-:Y:S05]  /*1e70*/  BRA.U UP0, `(.L_x_35) ;  /* 0x0000000100047547 */ /* 0x000fea000b800000 */
[----:B------:R-:W-:Y:S05]  /*1e80*/  BPT.TRAP 0x1 ;  /* 0x000000040000795c */ /* 0x000fea0000300000 */
.L_x_35:
[----:B------:R-:W-:Y:S04]  /*1e90*/  BSSY.RECONVERGENT B0, `(.L_x_36) ;  /* 0x0000003000007945 */ /* 0x000fe80003800200 */
[----:B------:R-:W-:Y:S05]  /*1ea0*/  @P2 BRA `(.L_x_37) ;  /* 0x0000000000042947 */ /* 0x000fea0003800000 */
[----:B------:R-:W-:Y:S05]  /*1eb0*/  BPT.TRAP 0x1 ;  /* 0x000000040000795c */ /* 0x000fea0000300000 */
.L_x_37:
[----:B------:R-:W-:Y:S05]  /*1ec0*/  BSYNC.RECONVERGENT B0 ;  /* 0x0000000000007941 */ /* 0x000fea0003800200 */
.L_x_36:
        /* <DEDUP_REMOVED lines=17> */
[----:B------:R-:W-:Y:S02]  /*1fe0*/  UIADD3 UR16, UPT, UPT, UR6, 0x2400, UR16 ;  /* 0x0000240006107890 */ /* 0x000fe4000fffe010 */
[----:B------:R-:W-:Y:S02]  /*1ff0*/  UIADD3.X UR15, UPT, UPT, URZ, UR31, URZ, UP1, !UPT ;  /* 0x0000001fff0f7290 */ /* 0x000fe40008ffe4ff */
        /* <DEDUP_REMOVED lines=8> */
[----:B------:R-:W-:Y:S01]  /*2080*/  UMOV UR9, UR17 ;  /* 0x0000001100097c82 */ /* 0x000fe20008000000 */
[----:B------:R-:W-:Y:S01]  /*2090*/  UMOV UR10, UR18 ;  /* 0x00000012000a7c82 */ /* 0x000fe20008000000 */
[----:B------:R-:W-:Y:S01]  /*20a0*/  UTMALDG.3D.MULTICAST [UR16], [UR14], UR7, desc[UR32] ;  /* 0x000020100e0073b4 */ /* 0x000fe20008011807 */
[----:B------:R1:W-:Y:S02]  /*20b0*/  UTMALDG.3D.MULTICAST [UR8], [UR22], UR4, desc[UR32] ;  /* 0x00002008160073b4 */ /* 0x0003e40008011804 */
[----:B-1----:R-:W-:Y:S01]  /*20c0*/  UMOV UR4, UR5 ;  /* 0x0000000500047c82 */ /* 0x002fe20008000000 */
[----:B---3--:R-:W-:Y:S05]  /*20d0*/  BRA.U UP0, `(.L_x_38) ;  /* 0xfffffffd00407547 */ /* 0x008fea000b83ffff */
.L_x_32:
[C---:B------:R-:W-:Y:S01]  /*20e0*/  LEA R3, R11.reuse, UR6, 0x3 ;  /* 0x000000060b037c11 */ /* 0x040fe2000f8e18ff */
[----:B------:R-:W-:Y:S01]  /*20f0*/  NOP ;  /* 0x0000000000007918 */ /* 0x000fe20000000000 */
[----:B-1----:R-:W-:Y:S02]  /*2100*/  SHF.L.U32 R0, R10, 0x1f, RZ ;  /* 0x0000001f0a007819 */ /* 0x002fe400000006ff */
[----:B------:R-:W-:Y:S02]  /*2110*/  LEA R4, R11, UR6, 0x4 ;  /* 0x000000060b047c11 */ /* 0x000fe4000f8e20ff */
[----:B--2-4-:R-:W1:Y:S02]  /*2120*/  SYNCS.PHASECHK.TRANS64.TRYWAIT P0, [R3+URZ+0x50], R0 ;  /* 0x00005000030075a7 */ /* 0x014e6400080011ff */
[----:B-1----:R-:W-:Y:S05]  /*2130*/  @!P0 BRA `(.L_x_39) ;  /* 0x0000004800348947 */ /* 0x002fea0003800000 */
.L_x_104:
[----:B------:R-:W2:Y:S01]  /*2140*/  LDS.128 R4, [R4+0xe0] ;  /* 0x0000e00004047984 */ /* 0x000ea20000000c00 */
[----:B------:R-:W-:Y:S01]  /*2150*/  UISETP.GE.AND UP0, UPT, UR40, 0x1, UPT ;  /* 0x000000012800788c */ /* 0x000fe2000bf06270 */
[----:B------:R-:W-:Y:S01]  /*2160*/  @!PT LDS RZ, [RZ] ;  /* 0x00000000fffff984 */ /* 0x000fe20000000800 */
[----:B------:R-:W-:Y:S01]  /*2170*/  @!PT LDS RZ, [RZ] ;  /* 0x00000000fffff984 */ /* 0x000fe20000000800 */
[----:B------:R-:W-:Y:S01]  /*2180*/  @!PT LDS RZ, [RZ] ;  /* 0x00000000fffff984 */ /* 0x000fe20000000800 */
[----:B------:R-:W-:Y:S01]  /*2190*/  @!PT LDS RZ, [RZ] ;  /* 0x00000000fffff984 */ /* 0x000fe20000000800 */
[----:B------:R3:W-:Y:S06]  /*21a0*/  MEMBAR.ALL.CTA ;  /* 0x0000000000007992 */ /* 0x0007ec0000008000 */
[----:B---3--:R-:W3:Y:S01]  /*21b0*/  FENCE.VIEW.ASYNC.S ;  /* 0x00000000000073c6 */ /* 0x008ee20000000000 */
[----:B--2---:R-:W-:-:S13]  /*21c0*/  LOP3.LUT P0, RZ, R6, 0x1, RZ, 0xc0, !PT ;  /* 0x0000000106ff7812 */ /* 0x004fda000780c0ff */
[----:B---3--:R-:W-:Y:S01]  /*21d0*/  VOTEU.ANY UP1, P0 ;  /* 0x0000000000ff7886 */ /* 0x008fe20000020100 */
[----:B------:R-:W-:-:S13]  /*21e0*/  PLOP3.LUT P0, PT, PT, PT, UP1, 0x80, 0x8 ;  /* 0x000000000008781c */ /* 0x000fda0003f0f018 */
[----:B-1----:R-:W-:Y:S02]  /*21f0*/  @P0 LOP3.LUT R0, R5, 0xffff, RZ, 0xc0, !PT ;  /* 0x0000ffff05000812 */ /* 0x002fe400078ec0ff */
[----:B------:R-:W-:Y:S02]  /*2200*/  @P0 MOV R2, R4 ;  /* 0x0000000400020202 */ /* 0x000fe40000000f00 */
[----:B------:R-:W-:Y:S01]  /*2210*/  @P0 R2UR UR7, R0 ;  /* 0x00000000000702ca */ /* 0x000fe200000e0000 */
[----:B------:R-:W-:Y:S01]  /*2220*/  VIADD R0, R3, 0x60 ;  /* 0x0000006003007836 */ /* 0x000fe20000000000 */
[----:B------:R-:W-:Y:S02]  /*2230*/  @P0 SHF.R.U32.HI R4, RZ, 0x10, R5 ;  /* 0x00000010ff040819 */ /* 0x000fe40000011605 */
[----:B------:R-:W-:Y:S02]  /*2240*/  @P0 R2UR UR8, R2 ;  /* 0x00000000020802ca */ /* 0x000fe400000e0000 */
[----:B------:R-:W-:-:S02]  /*2250*/  PRMT R0, RZ, 0x654, R0 ;  /* 0x00000654ff007816 */ /* 0x000fc40000000000 */
[----:B------:R-:W-:Y:S02]  /*2260*/  @P0 R2UR UR4, R4 ;  /* 0x00000000040402ca */ /* 0x000fe400000e0000 */
[----:B------:R1:W-:Y:S03]  /*2270*/  SYNCS.ARRIVE.TRANS64.RED.A1T0 RZ, [R0+URZ], RZ ;  /* 0x000000ff00ff79a7 */ /* 0x0003e600081004ff */
[----:B------:R-:W-:-:S04]  /*2280*/  @UP1 UMOV UR37, UR7 ;  /* 0x0000000700251c82 */ /* 0x000fc80008000000 */
[----:B------:R-:W-:-:S04]  /*2290*/  @UP1 UMOV UR38, UR8 ;  /* 0x0000000800261c82 */ /* 0x000fc80008000000 */
[----:B------:R-:W-:Y:S01]  /*22a0*/  @UP1 UMOV UR36, UR4 ;  /* 0x0000000400241c82 */ /* 0x000fe20008000000 */
[----:B------:R-:W-:Y:S05]  /*22b0*/  BRA.U !UP0, `(.L_x_40) ;  /* 0x0000000108d47547 */ /* 0x000fea000b800000 */
[----:B------:R-:W2:Y:S01]  /*22c0*/  LDCU.128 UR12, c[0x0][0xb10] ;  /* 0x00016200ff0c77ac */ /* 0x000ea20008000c00 */
[----:B------:R-:W3:Y:S01]  /*22d0*/  LDCU UR29, c[0x0][0xb20] ;  /* 0x00016400ff1d77ac */ /* 0x000ee20008000800 */
[----:B------:R-:W4:Y:S01]  /*22e0*/  LDCU UR20, c[0x0][0xb0c] ;  /* 0x00016180ff1477ac */ /* 0x000f220008000800 */
[----:B------:R-:W1:Y:S01]  /*22f0*/  LDCU.64 UR10, c[0x0][0xb28] ;  /* 0x00016500ff0a77ac */ /* 0x000e620008000a00 */
[----:B------:R-:W-:Y:S02]  /*2300*/  UISETP.NE.AND UP3, UPT, UR40, 0x1, UPT ;  /* 0x000000012800788c */ /* 0x000fe4000bf65270 */
[----:B--2---:R-:W-:Y:S02]  /*2310*/  UIMAD.WIDE.U32 UR16, UR39, UR15, URZ ;  /* 0x0000000f271072a5 */ /* 0x004fe4000f8e00ff */
[----:B------:R-:W-:Y:S02]  /*2320*/  UIMAD.WIDE.U32 UR8, UR41, UR12, URZ ;  /* 0x0000000c290872a5 */ /* 0x000fe4000f8e00ff */
[----:B------:R-:W-:-:S02]  /*2330*/  UISETP.NE.AND UP0, UPT, UR14, 0x1, UPT ;  /* 0x000000010e00788c */ /* 0x000fc4000bf05270 */
[----:B------:R-:W-:Y:S01]  /*2340*/  UIMAD.WIDE.U32 UR22, UR37, UR15, URZ ;  /* 0x0000000f251672a5 */ /* 0x000fe2000f8e00ff */
[----:B------:R-:W-:Y:S02]  /*2350*/  UMOV UR16, UR17 ;  /* 0x0000001100107c82 */ /* 0x000fe40008000000 */
[----:B------:R-:W-:Y:S01]  /*2360*/  UMOV UR8, UR9 ;  /* 0x0000000900087c82 */ /* 0x000fe20008000000 */
[----:B---3--:R-:W-:Y:S02]  /*2370*/  USHF.R.U32.HI UR16, URZ, UR29, UR16 ;  /* 0x0000001dff107299 */ /* 0x008fe40008011610 */
[----:B----4-:R-:W-:Y:S02]  /*2380*/  UISETP.NE.AND UP2, UPT, UR20, 0x1, UPT ;  /* 0x000000011400788c */ /* 0x010fe4000bf45270 */
[----:B------:R-:W-:Y:S02]  /*2390*/  USHF.R.U32.HI UR8, URZ, UR13, UR8 ;  /* 0x0000000dff087299 */ /* 0x000fe40008011608 */
[----:B------:R-:W-:-:S02]  /*23a0*/  USEL UR7, UR39, UR16, !UP0 ;  /* 0x0000001027077287 */ /* 0x000fc4000c000000 */
[----:B------:R-:W-:Y:S02]  /*23b0*/  USEL UR8, UR41, UR8, !UP2 ;  /* 0x0000000829087287 */ /* 0x000fe4000d000000 */
[----:B-1----:R-:W-:Y:S01]  /*23c0*/  UIMAD.WIDE.U32 UR16, UR7, UR10, URZ ;  /* 0x0000000a071072a5 */ /* 0x002fe2000f8e00ff */
[----:B------:R-:W-:Y:S01]  /*23d0*/  UMOV UR4, UR23 ;  /* 0x0000001700047c82 */ /* 0x000fe20008000000 */
[----:B------:R-:W-:Y:S02]  /*23e0*/  UIMAD.WIDE.U32 UR18, UR38, UR12, URZ ;  /* 0x0000000c261272a5 */ /* 0x000fe4000f8e00ff */
[----:B------:R-:W-:-:S03]  /*23f0*/  UIMAD.WIDE.U32 UR22, UR8, UR10, URZ ;  /* 0x0000000a081672a5 */ /* 0x000fc6000f8e00ff */
[----:B------:R-:W-:Y:S01]  /*2400*/  UMOV UR16, UR17 ;  /* 0x0000001100107c82 */ /* 0x000fe20008000000 */
[----:B------:R-:W-:Y:S02]  /*2410*/  USHF.R.U32.HI UR4, URZ, UR29, UR4 ;  /* 0x0000001dff047299 */ /* 0x000fe40008011604 */
[----:B------:R-:W-:Y:S01]  /*2420*/  @UP3 USHF.R.U32.HI UR7, URZ, UR11, UR16 ;  /* 0x0000000bff073299 */ /* 0x000fe20008011610 */
[----:B------:R-:W-:Y:S01]  /*2430*/  UMOV UR18, UR19 ;  /* 0x0000001300127c82 */ /* 0x000fe20008000000 */
[----:B------:R-:W-:Y:S01]  /*2440*/  UMOV UR22, UR23 ;  /* 0x0000001700167c82 */ /* 0x000fe20008000000 */
[----:B------:R-:W-:Y:S02]  /*2450*/  USHF.R.U32.HI UR13, URZ, UR13, UR18 ;  /* 0x0000000dff0d7299 */ /* 0x000fe40008011612 */
[----:B------:R-:W-:Y:S02]  /*2460*/  USEL UR4, UR37, UR4, !UP0 ;  /* 0x0000000425047287 */ /* 0x000fe4000c000000 */
[----:B------:R-:W-:-:S02]  /*2470*/  @UP3 USHF.R.U32.HI UR8, URZ, UR11, UR22 ;  /* 0x0000000bff083299 */ /* 0x000fc40008011616 */
[----:B------:R-:W-:Y:S02]  /*2480*/  UIMAD UR9, UR40, UR7, URZ ;  /* 0x00000007280972a4 */ /* 0x000fe4000f8e02ff */
[----:B------:R-:W-:Y:S02]  /*2490*/  USEL UR7, UR38, UR13, !UP2 ;  /* 0x0000000d26077287 */ /* 0x000fe4000d000000 */
[----:B------:R-:W-:Y:S02]  /*24a0*/  UIMAD UR12, UR40, UR8, URZ ;  /* 0x00000008280c72a4 */ /* 0x000fe4000f8e02ff */
[----:B------:R-:W-:Y:S02]  /*24b0*/  UISETP.GE.AND UP0, UPT, UR4, UR9, UPT ;  /* 0x000000090400728c */ /* 0x000fe4000bf06270 */
[----:B------:R-:W-:Y:S02]  /*24c0*/  UIMAD.WIDE.U32 UR16, UR4, UR10, URZ ;  /* 0x0000000a041072a5 */ /* 0x000fe4000f8e00ff */
[----:B------:R-:W-:-:S02]  /*24d0*/  UISETP.GE.OR UP0, UPT, UR7, UR12, UP0 ;  /* 0x0000000c0700728c */ /* 0x000fc40008706670 */
        /* <DEDUP_REMOVED lines=19> */
.L_x_40:
[----:B------:R-:W2:Y:S02]  /*2610*/  LDCU UR4, c[0x0][0xb30] ;  /* 0x00016600ff0477ac */ /* 0x000ea40008000800 */
[----:B--2---:R-:W-:-:S09]  /*2620*/  UISETP.NE.AND UP0, UPT, UR4, 0x1, UPT ;  /* 0x000000010400788c */ /* 0x004fd2000bf05270 */
[----:B------:R-:W-:Y:S05]  /*2630*/  BRA.U UP0, `(.L_x_41) ;  /* 0x0000000100447547 */ /* 0x000fea000b800000 */
        /* <DEDUP_REMOVED lines=17> */
.L_x_41:
[----:B------:R-:W-:Y:S01]  /*2750*/  VIADD R11, R11, 0x1 ;  /* 0x000000010b0b7836 */ /* 0x000fe20000000000 */
[----:B------:R-:W-:Y:S01]  /*2760*/  PLOP3.LUT P1, PT, PT, PT, PT, 0x80, 0x8 ;  /* 0x000000000008781c */ /* 0x000fe20003f2f070 */
[----:B------:R-:W-:Y:S02]  /*2770*/  UIADD3 UR46, UPT, UPT, UR38, UR57, URZ ;  /* 0x00000039262e7290 */ /* 0x000fe4000fffe0ff */
[----:B------:R-:W-:Y:S01]  /*2780*/  UIADD3 UR45, UPT, UPT, UR37, UR60, URZ ;  /* 0x0000003c252d7290 */ /* 0x000fe2000fffe0ff */
[----:B------:R-:W-:-:S04]  /*2790*/  ISETP.NE.AND P0, PT, R11, 0x2, PT ;  /* 0x000000020b00780c */ /* 0x000fc80003f05270 */
[----:B-1----:R-:W-:Y:S02]  /*27a0*/  SEL R0, RZ, 0x1, P0 ;  /* 0x00000001ff007807 */ /* 0x002fe40000000000 */
[----:B------:R-:W-:Y:S02]  /*27b0*/  SEL R11, R11, RZ, P0 ;  /* 0x000000ff0b0b7207 */ /* 0x000fe40000000000 */
[----:B------:R-:W-:Y:S01]  /*27c0*/  LOP3.LUT R10, R10, R0, RZ, 0x3c, !PT ;  /* 0x000000000a0a7212 */ /* 0x000fe200078e3cff */
[----:B------:R-:W-:Y:S06]  /*27d0*/  BRA.U UP1, `(.L_x_42) ;  /* 0xfffffff101307547 */ /* 0x000fec000b83ffff */
[----:B------:R-:W-:Y:S01]  /*27e0*/  UIADD3 UR6, UPT, UPT, UR6, 0x18, URZ ;  /* 0x0000001806067890 */ /* 0x000fe2000fffe0ff */
[----:B------:R-:W-:-:S03]  /*27f0*/  SHF.L.U32 R2, R12, 0x1f, RZ ;  /* 0x0000001f0c027819 */ /* 0x000fc600000006ff */
[----:B------:R-:W-:-:S09]  /*2800*/  ULEA UR4, UR5, UR6, 0x3 ;  /* 0x0000000605047291 */ /* 0x000fd2000f8e18ff */
[----:B------:R-:W1:Y:S02]  /*2810*/  SYNCS.PHASECHK.TRANS64.TRYWAIT P0, [UR4], R2 ;  /* 0x00000002ff0075a7 */ /* 0x000e640008001104 */
[----:B-1----:R-:W-:Y:S05]  /*2820*/  @!P0 BRA `(.L_x_43) ;  /* 0x00000040008c8947 */ /* 0x002fea0003800000 */
.L_x_106:
[----:B------:R-:W-:-:S04]  /*2830*/  UIADD3 UR4, UPT, UPT, UR5, 0x1, URZ ;  /* 0x0000000105047890 */ /* 0x000fc8000fffe0ff */
[----:B------:R-:W-:-:S04]  /*2840*/  UISETP.NE.AND UP0, UPT, UR4, 0x3, UPT ;  /* 0x000000030400788c */ /* 0x000fc8000bf05270 */
[----:B------:R-:W-:Y:S02]  /*2850*/  USEL UR7, URZ, 0x1, UP0 ;  /* 0x00000001ff077887 */ /* 0x000fe40008000000 */
[----:B------:R-:W-:-:S04]  /*2860*/  USEL UR4, UR4, URZ, UP0 ;  /* 0x000000ff04047287 */ /* 0x000fc80008000000 */
[----:B------:R-:W-:Y:S01]  /*2870*/  ULEA UR5, UR4, UR6, 0x3 ;  /* 0x0000000604057291 */ /* 0x000fe2000f8e18ff */
[----:B------:R-:W-:-:S04]  /*2880*/  LOP3.LUT R12, R12, UR7, RZ, 0x3c, !PT ;  /* 0x000000070c0c7c12 */ /* 0x000fc8000f8e3cff */
[----:B-1----:R-:W-:-:S04]  /*2890*/  SHF.L.U32 R2, R12, 0x1f, RZ ;  /* 0x0000001f0c027819 */ /* 0x002fc800000006ff */
[----:B------:R-:W1:Y:S02]  /*28a0*/  SYNCS.PHASECHK.TRANS64.TRYWAIT P0, [UR5], R2 ;  /* 0x00000002ff0075a7 */ /* 0x000e640008001105 */
[----:B-1----:R-:W-:Y:S05]  /*28b0*/  @!P0 BRA `(.L_x_44) ;  /* 0x0000004000808947 */ /* 0x002fea0003800000 */
.L_x_108:
[----:B------:R-:W-:-:S04]  /*28c0*/  UIADD3 UR4, UPT, UPT, UR4, 0x1, URZ ;  /* 0x0000000104047890 */ /* 0x000fc8000fffe0ff */
[----:B------:R-:W-:-:S04]  /*28d0*/  UISETP.NE.AND UP0, UPT, UR4, 0x3, UPT ;  /* 0x000000030400788c */ /* 0x000fc8000bf05270 */
[----:B------:R-:W-:Y:S02]  /*28e0*/  USEL UR5, URZ, 0x1, UP0 ;  /* 0x00000001ff057887 */ /* 0x000fe40008000000 */
[----:B------:R-:W-:-:S04]  /*28f0*/  USEL UR4, UR4, URZ, UP0 ;  /* 0x000000ff04047287 */ /* 0x000fc80008000000 */
[----:B------:R-:W-:Y:S01]  /*2900*/  ULEA UR4, UR4, UR6, 0x3 ;  /* 0x0000000604047291 */ /* 0x000fe2000f8e18ff */
[----:B-1----:R-:W-:-:S04]  /*2910*/  LOP3.LUT R2, R12, UR5, RZ, 0x3c, !PT ;  /* 0x000000050c027c12 */ /* 0x002fc8000f8e3cff */
[----:B------:R-:W-:Y:S01]  /*2920*/  SHF.L.U32 R2, R2, 0x1f, RZ ;  /* 0x0000001f02027819 */ /* 0x000fe200000006ff */
[----:B------:R-:W-:-:S07]  /*2930*/  IMAD.U32 R0, RZ, RZ, UR4 ;  /* 0x00000004ff007e24 */ /* 0x000fce000f8e00ff */
.L_x_45:
[----:B-1----:R1:W2:Y:S02]  /*2940*/  SYNCS.PHASECHK.TRANS64.TRYWAIT P0, [R0+URZ], R2 ;  /* 0x00000002000075a7 */ /* 0x0022a400080011ff */
[----:B--2---:R-:W-:Y:S05]  /*2950*/  @!P0 NANOSLEEP.SYNCS 0x989680 ;  /* 0x009896800000895d */ /* 0x004fea0003900000 */
[----:B------:R-:W2:Y:S02]  /*2960*/  @!P0 SYNCS.PHASECHK.TRANS64 P0, [R0+URZ], R2 ;  /* 0x00000002000085a7 */ /* 0x000ea400080010ff */
[----:B--2---:R-:W-:Y:S05]  /*2970*/  @P0 EXIT ;  /* 0x000000000000094d */ /* 0x004fea0003800000 */
[----:B------:R-:W-:Y:S05]  /*2980*/  BRA `(.L_x_45) ;  /* 0xfffffffc00ec7947 */ /* 0x000fea000383ffff */
.L_x_22:
[----:B------:R-:W-:-:S04]  /*2990*/  UISETP.NE.AND UP0, UPT, UR48, URZ, UPT ;  /* 0x000000ff3000728c */ /* 0x000fc8000bf05270 */
[----:B------:R-:W-:-:S09]  /*29a0*/  UISETP.NE.OR UP0, UPT, UR22, 0x1, UP0 ;  /* 0x000000011600788c */ /* 0x000fd20008705670 */
[----:B------:R-:W-:Y:S05]  /*29b0*/  BRA.U UP0, `(.L_x_46) ;  /* 0x0000000500487547 */ /* 0x000fea000b800000 */
[----:B------:R-:W-:Y:S01]  /*29c0*/  ISETP.GE.U32.AND P2, PT, R0, 0x4, PT ;  /* 0x000000040000780c */ /* 0x000fe20003f46070 */
[----:B------:R-:W-:Y:S01]  /*29d0*/  IMAD.MOV.U32 R12, RZ, RZ, 0x1 ;  /* 0x00000001ff0c7424 */ /* 0x000fe200078e00ff */
[----:B------:R-:W-:Y:S02]  /*29e0*/  CS2R R10, SRZ ;  /* 0x00000000000a7805 */ /* 0x000fe4000001ff00 */
[----:B------:R-:W-:Y:S01]  /*29f0*/  CS2R R8, SRZ ;  /* 0x0000000000087805 */ /* 0x000fe2000001ff00 */
[----:B------:R-:W-:Y:S01]  /*2a00*/  UMOV UR6, 0x400 ;  /* 0x0000040000067882 */ /* 0x000fe20000000000 */
[----:B------:R-:W-:Y:S01]  /*2a10*/  UMOV UR5, URZ ;  /* 0x000000ff00057c82 */ /* 0x000fe20008000000 */
[----:B------:R-:W-:-:S12]  /*2a20*/  ULEA UR6, UR48, UR6, 0x18 ;  /* 0x0000000630067291 */ /* 0x000fd8000f8ec0ff */
.L_x_50:
[----:B------:R-:W-:Y:S02]  /*2a30*/  LEA R2, R8, UR6, 0x3 ;  /* 0x0000000608027c11 */ /* 0x000fe4000f8e18ff */
[----:B------:R-:W-:-:S03]  /*2a40*/  SHF.L.U32 R4, R9, 0x1f, RZ ;  /* 0x0000001f09047819 */ /* 0x000fc600000006ff */
[----:B------:R-:W-:Y:S01]  /*2a50*/  VIADD R5, R2, 0xc0 ;  /* 0x000000c002057836 */ /* 0x000fe20000000000 */
[----:B------:R-:W2:Y:S02]  /*2a60*/  SYNCS.PHASECHK.TRANS64.TRYWAIT P0, [R2+URZ+0xb0], R4 ;  /* 0x0000b004020075a7 */ /* 0x000ea400080011ff */
[----:B--2---:R-:W-:Y:S05]  /*2a70*/  @!P0 BRA `(.L_x_47) ;  /* 0x0000004000288947 */ /* 0x004fea0003800000 */
.L_x_109:
[----:B------:R-:W-:Y:S01]  /*2a80*/  ULEA UR4, UR5, UR6, 0x3 ;  /* 0x0000000605047291 */ /* 0x000fe2000f8e18ff */
[----:B--2---:R-:W-:Y:S01]  /*2a90*/  PRMT R2, RZ, 0x654, R5 ;  /* 0x00000654ff027816 */ /* 0x004fe20000000005 */
[----:B------:R-:W-:Y:S01]  /*2aa0*/  @!P2 IMAD.MOV.U32 R4, RZ, RZ, 0x10 ;  /* 0x00000010ff04a424 */ /* 0x000fe200078e00ff */
[----:B------:R-:W-:Y:S01]  /*2ab0*/  SHF.L.U32 R5, R12, 0x1f, RZ ;  /* 0x0000001f0c057819 */ /* 0x000fe200000006ff */
[----:B------:R-:W-:Y:S01]  /*2ac0*/  UIADD3 UR7, UPT, UPT, UR4, 0x50, URZ ;  /* 0x0000005004077890 */ /* 0x000fe2000fffe0ff */
[----:B------:R2:W-:Y:S05]  /*2ad0*/  SYNCS.ARRIVE.TRANS64.RED.A1T0 RZ, [R2+URZ], RZ ;  /* 0x000000ff02ff79a7 */ /* 0x0005ea00081004ff */
[----:B------:R-:W-:Y:S01]  /*2ae0*/  IMAD.U32 R6, RZ, RZ, UR7 ;  /* 0x00000007ff067e24 */ /* 0x000fe2000f8e00ff */
[----:B------:R-:W3:Y:S04]  /*2af0*/  SYNCS.PHASECHK.TRANS64.TRYWAIT P0, [UR4+0x60], R5 ;  /* 0x00006005ff0075a7 */ /* 0x000ee80008001104 */
[----:B------:R-:W-:Y:S01]  /*2b00*/  PRMT R6, R0, 0x654, R6 ;  /* 0x0000065400067816 */ /* 0x000fe20000000006 */
[----:B--23--:R-:W-:Y:S06]  /*2b10*/  @!P0 BRA `(.L_x_48) ;  /* 0x0000004000148947 */ /* 0x00cfec0003800000 */
.L_x_111:
[----:B------:R-:W-:Y:S01]  /*2b20*/  ULEA UR8, UR5, UR6, 0x4 ;  /* 0x0000000605087291 */ /* 0x000fe2000f8e20ff */
[----:B------:R-:W-:Y:S01]  /*2b30*/  SEL R3, R6, R3, !P2 ;  /* 0x0000000306037207 */ /* 0x000fe20005000000 */
[----:B------:R-:W-:Y:S01]  /*2b40*/  UIADD3 UR9, UPT, UPT, UR4, 0x50, URZ ;  /* 0x0000005004097890 */ /* 0x000fe2000fffe0ff */
[----:B--2---:R-:W-:Y:S01]  /*2b50*/  LEA R2, R11, UR6, 0x3 ;  /* 0x000000060b027c11 */ /* 0x004fe2000f8e18ff */
[----:B------:R-:W-:Y:S01]  /*2b60*/  UIADD3 UR8, UPT, UPT, UR8, 0xe0, URZ ;  /* 0x000000e008087890 */ /* 0x000fe2000fffe0ff */
[----:B------:R2:W-:Y:S01]  /*2b70*/  @!P2 SYNCS.ARRIVE.TRANS64.RED RZ, [R3+URZ], R4 ;  /* 0x0000000403ffa9a7 */ /* 0x0005e200080004ff */
[----:B------:R-:W-:Y:S01]  /*2b80*/  UIADD3 UR4, UPT, UPT, UR5, 0x1, URZ ;  /* 0x0000000105047890 */ /* 0x000fe2000fffe0ff */
[----:B------:R-:W-:-:S03]  /*2b90*/  VIADD R8, R8, 0x1 ;  /* 0x0000000108087836 */ /* 0x000fc60000000000 */
[----:B------:R-:W-:Y:S02]  /*2ba0*/  UISETP.NE.AND UP0, UPT, UR4, 0x2, UPT ;  /* 0x000000020400788c */ /* 0x000fe4000bf05270 */
[----:B------:R-:W-:Y:S01]  /*2bb0*/  ISETP.NE.AND P0, PT, R8, 0x2, PT ;  /* 0x000000020800780c */ /* 0x000fe20003f05270 */
[----:B------:R-:W-:Y:S06]  /*2bc0*/  UGETNEXTWORKID.BROADCAST [UR8], [UR9] ;  /* 0x00000000080073ca */ /* 0x000fec0008000100 */
[----:B------:R-:W-:Y:S02]  /*2bd0*/  USEL UR7, URZ, 0x1, UP0 ;  /* 0x00000001ff077887 */ /* 0x000fe40008000000 */
[----:B------:R-:W-:-:S04]  /*2be0*/  USEL UR5, UR4, URZ, UP0 ;  /* 0x000000ff04057287 */ /* 0x000fc80008000000 */
[----:B------:R-:W-:Y:S02]  /*2bf0*/  LOP3.LUT R12, R12, UR7, RZ, 0x3c, !PT ;  /* 0x000000070c0c7c12 */ /* 0x000fe4000f8e3cff */
[----:B--2---:R-:W-:-:S04]  /*2c00*/  SHF.L.U32 R4, R10, 0x1f, RZ ;  /* 0x0000001f0a047819 */ /* 0x004fc800000006ff */
[----:B------:R-:W2:Y:S02]  /*2c10*/  SYNCS.PHASECHK.TRANS64.TRYWAIT P1, [R2+URZ+0x50], R4 ;  /* 0x00005004020075a7 */ /* 0x000ea400080211ff */
[----:B--2---:R-:W-:Y:S05]  /*2c20*/  @!P1 BRA `(.L_x_49) ;  /* 0x0000003c00e89947 */ /* 0x004fea0003800000 */
.L_x_112:
[C---:B--2---:R-:W-:Y:S01]  /*2c30*/  LEA R4, R11.reuse, UR6, 0x4 ;  /* 0x000000060b047c11 */ /* 0x044fe2000f8e20ff */
[----:B------:R-:W-:Y:S01]  /*2c40*/  VIADD R2, R2, 0x60 ;  /* 0x0000006002027836 */ /* 0x000fe20000000000 */
[----:B------:R-:W-:Y:S01]  /*2c50*/  SEL R8, R8, RZ, P0 ;  /* 0x000000ff08087207 */ /* 0x000fe20000000000 */
[----:B------:R-:W-:-:S03]  /*2c60*/  VIADD R11, R11, 0x1 ;  /* 0x000000010b0b7836 */ /* 0x000fc60000000000 */
[----:B------:R-:W2:Y:S01]  /*2c70*/  LDS.128 R4, [R4+0xe0] ;  /* 0x0000e00004047984 */ /* 0x000ea20000000c00 */
[----:B------:R-:W-:Y:S02]  /*2c80*/  PRMT R2, RZ, 0x654, R2 ;  /* 0x00000654ff027816 */ /* 0x000fe40000000002 */
[C---:B------:R-:W-:Y:S01]  /*2c90*/  ISETP.NE.AND P1, PT, R11.reuse, 0x2, PT ;  /* 0x000000020b00780c */ /* 0x040fe20003f25270 */
[----:B------:R-:W-:Y:S01]  /*2ca0*/  @!PT LDS RZ, [RZ] ;  /* 0x00000000fffff984 */ /* 0x000fe20000000800 */
[----:B------:R-:W-:Y:S01]  /*2cb0*/  @!PT LDS RZ, [RZ] ;  /* 0x00000000fffff984 */ /* 0x000fe20000000800 */
[----:B------:R-:W-:Y:S01]  /*2cc0*/  @!PT LDS RZ, [RZ] ;  /* 0x00000000fffff984 */ /* 0x000fe20000000800 */
[----:B------:R-:W-:Y:S01]  /*2cd0*/  @!PT LDS RZ, [RZ] ;  /* 0x00000000fffff984 */ /* 0x000fe20000000800 */
[----:B------:R3:W-:Y:S06]  /*2ce0*/  MEMBAR.ALL.CTA ;  /* 0x0000000000007992 */ /* 0x0007ec0000008000 */
[----:B---3--:R-:W3:Y:S01]  /*2cf0*/  FENCE.VIEW.ASYNC.S ;  /* 0x00000000000073c6 */ /* 0x008ee20000000000 */
[----:B------:R-:W-:Y:S01]  /*2d00*/  SEL R11, R11, RZ, P1 ;  /* 0x000000ff0b0b7207 */ /* 0x000fe20000800000 */
[----:B---3--:R3:W-:Y:S01]  /*2d10*/  SYNCS.ARRIVE.TRANS64.RED.A1T0 RZ, [R2+URZ], RZ ;  /* 0x000000ff02ff79a7 */ /* 0x0087e200081004ff */
[----:B--2---:R-:W-:-:S02]  /*2d20*/  LOP3.LUT P3, RZ, R6, 0x1, RZ, 0xc0, !PT ;  /* 0x0000000106ff7812 */ /* 0x004fc4000786c0ff */
[----:B------:R-:W-:-:S04]  /*2d30*/  SEL R4, RZ, 0x1, P1 ;  /* 0x00000001ff047807 */ /* 0x000fc80000800000 */
[----:B------:R-:W-:Y:S02]  /*2d40*/  LOP3.LUT R10, R10, R4, RZ, 0x3c, !PT ;  /* 0x000000040a0a7212 */ /* 0x000fe400078e3cff */
[----:B---3--:R-:W-:-:S04]  /*2d50*/  SEL R2, RZ, 0x1, P0 ;  /* 0x00000001ff027807 */ /* 0x008fc80000000000 */
[----:B------:R-:W-:Y:S01]  /*2d60*/  LOP3.LUT R9, R9, R2, RZ, 0x3c, !PT ;  /* 0x0000000209097212 */ /* 0x000fe200078e3cff */
[----:B------:R-:W-:Y:S06]  /*2d70*/  @P3 BRA `(.L_x_50) ;  /* 0xfffffffc002c3947 */ /* 0x000fec000383ffff */
[----:B------:R-:W-:Y:S01]  /*2d80*/  ULEA UR4, UR5, UR6, 0x3 ;  /* 0x0000000605047291 */ /* 0x000fe2000f8e18ff */
[----:B------:R-:W-:-:S08]  /*2d90*/  SHF.L.U32 R2, R12, 0x1f, RZ ;  /* 0x0000001f0c027819 */ /* 0x000fd000000006ff */
[----:B------:R-:W2:Y:S02]  /*2da0*/  SYNCS.PHASECHK.TRANS64 P0, [UR4+0x60], R2 ;  /* 0x00006002ff0075a7 */ /* 0x000ea40008001004 */
[----:B--2---:R-:W-:Y:S05]  /*2db0*/  @P0 BRA `(.L_x_51) ;  /* 0x0000000000080947 */ /* 0x004fea0003800000 */
[----:B------:R-:W2:Y:S02]  /*2dc0*/  SYNCS.PHASECHK.TRANS64.TRYWAIT P0, [UR4+0x60], R2 ;  /* 0x00006002ff0075a7 */ /* 0x000ea40008001104 */
[----:B--2---:R-:W-:Y:S05]  /*2dd0*/  @!P0 BRA `(.L_x_52) ;  /* 0x0000003c00908947 */ /* 0x004fea0003800000 */
.L_x_51:
[----:B------:R-:W-:-:S04]  /*2de0*/  UIADD3 UR7, UPT, UPT, UR5, 0x1, URZ ;  /* 0x0000000105077890 */ /* 0x000fc8000fffe0ff */
[----:B------:R-:W-:-:S04]  /*2df0*/  UISETP.NE.AND UP0, UPT, UR7, 0x2, UPT ;  /* 0x000000020700788c */ /* 0x000fc8000bf05270 */
[----:B------:R-:W-:Y:S02]  /*2e00*/  USEL UR8, URZ, 0x1, UP0 ;  /* 0x00000001ff087887 */ /* 0x000fe40008000000 */
[----:B------:R-:W-:-:S04]  /*2e10*/  USEL UR7, UR7, URZ, UP0 ;  /* 0x000000ff07077287 */ /* 0x000fc80008000000 */
[----:B------:R-:W-:Y:S01]  /*2e20*/  ULEA UR7, UR7, UR6, 0x3 ;  /* 0x0000000607077291 */ /* 0x000fe2000f8e18ff */
[----:B--2---:R-:W-:-:S04]  /*2e30*/  LOP3.LUT R2, R12, UR8, RZ, 0x3c, !PT ;  /* 0x000000080c027c12 */ /* 0x004fc8000f8e3cff */
[----:B------:R-:W-:-:S04]  /*2e40*/  SHF.L.U32 R0, R2, 0x1f, RZ ;  /* 0x0000001f02007819 */ /* 0x000fc800000006ff */
[----:B------:R-:W2:Y:S02]  /*2e50*/  SYNCS.PHASECHK.TRANS64 P0, [UR7+0x60], R0 ;  /* 0x00006000ff0075a7 */ /* 0x000ea40008001007 */
[----:B-12---:R-:W-:Y:S05]  /*2e60*/  @P0 EXIT ;  /* 0x000000000000094d */ /* 0x006fea0003800000 */
[----:B------:R-:W-:Y:S02]  /*2e70*/  SHF.L.U32 R2, R2, 0x1f, RZ ;  /* 0x0000001f02027819 */ /* 0x000fe400000006ff */
[----:B------:R-:W-:-:S07]  /*2e80*/  MOV R0, UR7 ;  /* 0x0000000700007c02 */ /* 0x000fce0008000f00 */
.L_x_53:
[----:B-1----:R1:W2:Y:S02]  /*2e90*/  SYNCS.PHASECHK.TRANS64.TRYWAIT P0, [R0+URZ+0x60], R2 ;  /* 0x00006002000075a7 */ /* 0x0022a400080011ff */
[----:B--2---:R-:W-:Y:S05]  /*2ea0*/  @!P0 NANOSLEEP.SYNCS 0x989680 ;  /* 0x009896800000895d */ /* 0x004fea0003900000 */
[----:B------:R-:W2:Y:S02]  /*2eb0*/  @!P0 SYNCS.PHASECHK.TRANS64 P0, [R0+URZ+0x60], R2 ;  /* 0x00006002000085a7 */ /* 0x000ea400080010ff */
[----:B--2---:R-:W-:Y:S05]  /*2ec0*/  @P0 EXIT ;  /* 0x000000000000094d */ /* 0x004fea0003800000 */
[----:B------:R-:W-:Y:S05]  /*2ed0*/  BRA `(.L_x_53) ;  /* 0xfffffffc00ec7947 */ /* 0x000fea000383ffff */
.L_x_46:
[----:B------:R-:W-:Y:S05]  /*2ee0*/  BRA.U UP4, `(.L_x_54) ;  /* 0x0000000d04d47547 */ /* 0x000fea000b800000 */
[----:B------:R-:W-:Y:S01]  /*2ef0*/  UMOV UR4, 0x40 ;  /* 0x0000004000047882 */ /* 0x000fe20000000000 */
[----:B------:R-:W-:Y:S01]  /*2f00*/  NOP ;  /* 0x0000000000007918 */ /* 0x000fe20000000000 */
[----:B------:R-:W-:Y:S01]  /*2f10*/  ULEA UR5, UR48, UR4, 0x18 ;  /* 0x0000000430057291 */ /* 0x000fe2000f8ec0ff */
[----:B------:R-:W-:Y:S02]  /*2f20*/  UMOV UR6, 0x400 ;  /* 0x0000040000067882 */ /* 0x000fe40000000000 */
[----:B------:R-:W-:-:S06]  /*2f30*/  ULEA UR6, UR48, UR6, 0x18 ;  /* 0x0000000630067291 */ /* 0x000fcc000f8ec0ff */
[----:B------:R-:W2:Y:S02]  /*2f40*/  LDS.U8 R0, [UR5+0x1c] ;  /* 0x00001c05ff007984 */ /* 0x000ea40008000000 */
[----:B--2---:R-:W-:-:S13]  /*2f50*/  ISETP.NE.AND P0, PT, R0, RZ, PT ;  /* 0x000000ff0000720c */ /* 0x004fda0003f05270 */
[----:B------:R-:W-:Y:S05]  /*2f60*/  @P0 BRA `(.L_x_55) ;  /* 0x0000000000580947 */ /* 0x000fea0003800000 */
[----:B------:R-:W-:-:S13]  /*2f70*/  ELECT P0, URZ, PT ;  /* 0x0000000000ff782f */ /* 0x000fda0003800000 */
[----:B------:R-:W-:Y:S05]  /*2f80*/  @!P0 BRA `(.L_x_56) ;  /* 0x0000000000608947 */ /* 0x000fea0003800000 */
[----:B------:R-:W-:Y:S01]  /*2f90*/  UMOV UR4, 0x10 ;  /* 0x0000001000047882 */ /* 0x000fe20000000000 */
[----:B------:R-:W-:Y:S01]  /*2fa0*/  HFMA2 R0, -RZ, RZ, 0, 5.9604644775390625e-08 ;  /* 0x00000001ff007431 */ /* 0x000fe200000001ff */
[----:B------:R-:W-:-:S03]  /*2fb0*/  MOV R3, 0xffff ;  /* 0x0000ffff00037802 */ /* 0x000fc60000000f00 */
[----:B------:R-:W-:Y:S04]  /*2fc0*/  DEPBAR.LE SB2, 0x36 ;  /* 0x0000ad800000791a */ /* 0x000fe80000000000 */
[----:B------:R-:W2:Y:S02]  /*2fd0*/  UTCATOMSWS.FIND_AND_SET.ALIGN UP0, UR4, UR4 ;  /* 0x00000004000475e3 */ /* 0x000ea40008000800 */
[----:B--2---:R-:W-:Y:S01]  /*2fe0*/  MOV R4, UR4 ;  /* 0x0000000400047c02 */ /* 0x004fe20008000f00 */
[----:B------:R-:W-:Y:S06]  /*2ff0*/  BRA.U UP0, `(.L_x_57) ;  /* 0x0000000100187547 */ /* 0x000fec000b800000 */
.L_x_58:
[----:B------:R-:W-:Y:S05]  /*3000*/  NANOSLEEP 0x64 ;  /* 0x000000640000795d */ /* 0x000fea0003800000 */
[----:B------:R-:W-:-:S05]  /*3010*/  UMOV UR4, 0x10 ;  /* 0x0000001000047882 */ /* 0x000fca0000000000 */
[----:B------:R-:W-:Y:S04]  /*3020*/  DEPBAR.LE SB2, 0x36 ;  /* 0x0000ad800000791a */ /* 0x000fe80000000000 */
[----:B------:R-:W2:Y:S02]  /*3030*/  UTCATOMSWS.FIND_AND_SET.ALIGN UP0, UR4, UR4 ;  /* 0x00000004000475e3 */ /* 0x000ea40008000800 */
[----:B--2---:R-:W-:Y:S01]  /*3040*/  MOV R4, UR4 ;  /* 0x0000000400047c02 */ /* 0x004fe20008000f00 */
[----:B------:R-:W-:Y:S05]  /*3050*/  BRA.U !UP0, `(.L_x_58) ;  /* 0xfffffffd08e87547 */ /* 0x000fea000b83ffff */
.L_x_57:
[-C--:B------:R-:W-:Y:S02]  /*3060*/  SHF.L.U32 R3, R3, R4.reuse, RZ ;  /* 0x0000000403037219 */ /* 0x080fe400000006ff */
[----:B------:R-:W-:Y:S01]  /*3070*/  SHF.L.U32 R0, R0, R4, RZ ;  /* 0x0000000400007219 */ /* 0x000fe200000006ff */
[----:B------:R-:W-:Y:S02]  /*3080*/  IMAD.SHL.U32 R4, R4, 0x20, RZ ;  /* 0x0000002004047824 */ /* 0x000fe400078e00ff */
[----:B------:R2:W-:Y:S04]  /*3090*/  ATOMS.OR RZ, [UR5+0x14], R3 ;  /* 0x00001403ffff798c */ /* 0x0005e8000b000005 */
[----:B------:R2:W-:Y:S04]  /*30a0*/  ATOMS.OR RZ, [UR5+0x18], R0 ;  /* 0x00001800ffff798c */ /* 0x0005e8000b000005 */
[----:B------:R2:W-:Y:S01]  /*30b0*/  STS [UR6+0x100], R4 ;  /* 0x00010004ff007988 */ /* 0x0005e20008000806 */
[----:B------:R-:W-:Y:S05]  /*30c0*/  BRA `(.L_x_56) ;  /* 0x0000000000107947 */ /* 0x000fea0003800000 */
.L_x_55:
[----:B------:R-:W-:Y:S02]  /*30d0*/  MOV R0, 0xffffffff ;  /* 0xffffffff00007802 */ /* 0x000fe40000000f00 */
[----:B------:R-:W-:-:S03]  /*30e0*/  MOV R4, 0x3110 ;  /* 0x0000311000047802 */ /* 0x000fc60000000f00 */
[----:B------:R2:W-:Y:S04]  /*30f0*/  STS [UR6+0x100], R0 ;  /* 0x00010000ff007988 */ /* 0x0005e80008000806 */
[----:B-12--5:R-:W-:Y:S05]  /*3100*/  CALL.REL.NOINC `($__internal_1_$__cuda_sm10x_tcgen05_guardrail_trap_phase_invalid_during_alloc) ;  /* 0x0000004000107944 */ /* 0x026fea0003c00000 */
.L_x_56:
[----:B------:R-:W-:Y:S05]  /*3110*/  WARPSYNC.ALL ;  /* 0x0000000000007948 */ /* 0x000fea0003800000 */
[----:B------:R-:W3:Y:S01]  /*3120*/  S2UR UR4, SR_CgaCtaId ;  /* 0x00000000000479c3 */ /* 0x000ee20000008800 */
[----:B------:R-:W-:Y:S01]  /*3130*/  UMOV UR26, 0x400 ;  /* 0x00000400001a7882 */ /* 0x000fe20000000000 */
[----:B------:R-:W-:-:S06]  /*3140*/  NOP ;  /* 0x0000000000007918 */ /* 0x000fcc0000000000 */
[----:B------:R-:W-:Y:S06]  /*3150*/  BAR.ARV 0x6, 0xa0 ;  /* 0x0182800000007b1d */ /* 0x000fec0000002000 */
[----:B------:R-:W4:Y:S01]  /*3160*/  LDCU UR5, c[0x0][0x38c] ;  /* 0x00007180ff0577ac */ /* 0x000f220008000800 */
[----:B------:R-:W-:Y:S01]  /*3170*/  LOP3.LUT R2, R2, 0xffff, RZ, 0xc0, !PT ;  /* 0x0000ffff02027812 */ /* 0x000fe200078ec0ff */
[----:B------:R-:W-:Y:S01]  /*3180*/  IMAD.MOV.U32 R11, RZ, RZ, 0x1 ;  /* 0x00000001ff0b7424 */ /* 0x000fe200078e00ff */
[----:B------:R-:W-:Y:S01]  /*3190*/  CS2R R8, SRZ ;  /* 0x0000000000087805 */ /* 0x000fe2000001ff00 */
[----:B------:R-:W1:Y:S01]  /*31a0*/  LDCU UR7, c[0x0][0x38c] ;  /* 0x00007180ff0777ac */ /* 0x000e620008000800 */
[----:B------:R-:W-:Y:S01]  /*31b0*/  R2UR UR27, R2 ;  /* 0x00000000021b72ca */ /* 0x000fe200000e0000 */
[----:B------:R-:W-:Y:S01]  /*31c0*/  IMAD.MOV.U32 R10, RZ, RZ, RZ ;  /* 0x000000ffff0a7224 */ /* 0x000fe200078e00ff */
[----:B------:R-:W-:Y:S01]  /*31d0*/  UMOV UR30, URZ ;  /* 0x000000ff001e7c82 */ /* 0x000fe20008000000 */
[----:B------:R-:W-:Y:S01]  /*31e0*/  UMOV UR24, URZ ;  /* 0x000000ff00187c82 */ /* 0x000fe20008000000 */
[----:B---3--:R-:W-:Y:S01]  /*31f0*/  ULEA UR26, UR4, UR26, 0x18 ;  /* 0x0000001a041a7291 */ /* 0x008fe2000f8ec0ff */
[----:B------:R-:W-:Y:S01]  /*3200*/  UMOV UR38, 0x0 ;  /* 0x0000000000267882 */ /* 0x000fe20000000000 */
[----:B------:R-:W-:-:S02]  /*3210*/  UMOV UR39, 0x41004a0 ;  /* 0x041004a000277882 */ /* 0x000fc40000000000 */
[----:B------:R-:W-:Y:S02]  /*3220*/  UIADD3 UR4, UPT, UPT, UR26, 0x2400, URZ ;  /* 0x000024001a047890 */ /* 0x000fe4000fffe0ff */
[----:B------:R-:W-:Y:S02]  /*3230*/  UIADD3 UR6, UPT, UPT, UR26, 0x8400, URZ ;  /* 0x000084001a067890 */ /* 0x000fe4000fffe0ff */
[----:B----4-:R-:W-:Y:S01]  /*3240*/  UIADD3 UR5, UPT, UPT, UR5, 0x7f, URZ ;  /* 0x0000007f05057890 */ /* 0x010fe2000fffe0ff */
[----:B--2---:R-:W2:Y:S01]  /*3250*/  LDS R0, [UR26+0x100] ;  /* 0x0001001aff007984 */ /* 0x004ea20008000800 */
[----:B-1----:R-:W-:Y:S01]  /*3260*/  UMOV UR36, 0x0 ;  /* 0x0000000000247882 */ /* 0x002fe20000000000 */
[----:B------:R-:W-:Y:S01]  /*3270*/  UMOV UR37, 0x41004a0 ;  /* 0x041004a000257882 */ /* 0x000fe20000000000 */
[----:B------:R-:W-:Y:S02]  /*3280*/  USHF.R.S32.HI UR40, URZ, 0x1f, UR5 ;  /* 0x0000001fff287899 */ /* 0x000fe40008011405 */
[----:B------:R-:W-:-:S02]  /*3290*/  UISETP.GE.AND UP4, UPT, UR7, 0x1, UPT ;  /* 0x000000010700788c */ /* 0x000fc4000bf86270 */
[----:B------:R-:W-:Y:S02]  /*32a0*/  ULEA.HI UR40, UR40, UR5, URZ, 0x7 ;  /* 0x0000000528287291 */ /* 0x000fe4000f8f38ff */
[----:B------:R-:W-:Y:S02]  /*32b0*/  USHF.R.U32.HI UR5, URZ, 0x4, UR4 ;  /* 0x00000004ff057899 */ /* 0x000fe40008011604 */
[----:B------:R-:W-:Y:S02]  /*32c0*/  USHF.R.S32.HI UR40, URZ, 0x7, UR40 ;  /* 0x00000007ff287899 */ /* 0x000fe40008011428 */
[----:B------:R-:W-:Y:S02]  /*32d0*/  USHF.R.U32.HI UR4, URZ, 0x4, UR6 ;  /* 0x00000004ff047899 */ /* 0x000fe40008011606 */
[----:B------:R-:W-:Y:S02]  /*32e0*/  UISETP.LT.AND UP0, UPT, UR40, 0x1, UPT ;  /* 0x000000012800788c */ /* 0x000fe4000bf01270 */
[----:B------:R-:W-:-:S02]  /*32f0*/  ULOP3.LUT UR5, UR5, 0x3fff, URZ, 0xc0, !UPT ;  /* 0x00003fff05057892 */ /* 0x000fc4000f8ec0ff */
[----:B------:R-:W-:Y:S02]  /*3300*/  ULOP3.LUT UR4, UR4, 0x3fff, URZ, 0xc0, !UPT ;  /* 0x00003fff04047892 */ /* 0x000fe4000f8ec0ff */
[----:B------:R-:W-:Y:S02]  /*3310*/  USEL UR41, UR40, 0x1, !UP0 ;  /* 0x0000000128297887 */ /* 0x000fe4000c000000 */
[----:B------:R-:W-:Y:S02]  /*3320*/  ULOP3.LUT UR28, UR5, 0x10000, URZ, 0xfc, !UPT ;  /* 0x00010000051c7892 */ /* 0x000fe4000f8efcff */
[----:B------:R-:W-:Y:S02]  /*3330*/  ULOP3.LUT UR29, UR4, 0x10000, URZ, 0xfc, !UPT ;  /* 0x00010000041d7892 */ /* 0x000fe4000f8efcff */
[----:B------:R-:W-:Y:S01]  /*3340*/  UIADD3 UR41, UPT, UPT, -UR41, URZ, URZ ;  /* 0x000000ff29297290 */ /* 0x000fe2000fffe1ff */
[----:B------:R-:W-:Y:S01]  /*3350*/  UMOV UR34, 0x0 ;  /* 0x0000000000227882 */ /* 0x000fe20000000000 */
[----:B------:R-:W-:Y:S01]  /*3360*/  UMOV UR35, 0x41004a0 ;  /* 0x041004a000237882 */ /* 0x000fe20000000000 */
[----:B------:R-:W-:Y:S01]  /*3370*/  UMOV UR32, 0x0 ;  /* 0x0000000000207882 */ /* 0x000fe20000000000 */
[----:B------:R-:W-:Y:S01]  /*3380*/  UMOV UR33, 0x41004a0 ;  /* 0x041004a000217882 */ /* 0x000fe20000000000 */
[----:B--2---:R-:W-:-:S15]  /*3390*/  R2UR UR42, R0 ;  /* 0x00000000002a72ca */ /* 0x004fde00000e0000 */
.L_x_65:
[----:B------:R-:W-:Y:S02]  /*33a0*/  LEA R0, R10, UR26, 0x3 ;  /* 0x0000001a0a007c11 */ /* 0x000fe4000f8e18ff */
[----:B------:R-:W-:Y:S02]  /*33b0*/  SHF.L.U32 R2, R9, 0x1f, RZ ;  /* 0x0000001f09027819 */ /* 0x000fe400000006ff */
[----:B------:R-:W-:Y:S01]  /*33c0*/  PLOP3.LUT P0, PT, PT, PT, UP4, 0x80, 0x8 ;  /* 0x000000000008781c */ /* 0x000fe20003f0f048 */
[----:B------:R-:W-:Y:S01]  /*33d0*/  VIADD R3, R0, 0x60 ;  /* 0x0000006000037836 */ /* 0x000fe20000000000 */
[----:B-1----:R-:W1:Y:S02]  /*33e0*/  SYNCS.PHASECHK.TRANS64.TRYWAIT P1, [R0+URZ+0x50], R2 ;  /* 0x00005002000075a7 */ /* 0x002e6400080211ff */
[----:B-1-3--:R-:W-:Y:S09]  /*33f0*/  @!P1 BRA `(.L_x_59) ;  /* 0x0000003800209947 */ /* 0x00aff20003800000 */
.L_x_114:
[----:B------:R-:W-:Y:S01]  /*3400*/  LEA R4, R10, UR26, 0x4 ;  /* 0x0000001a0a047c11 */ /* 0x000fe2000f8e20ff */
[----:B------:R-:W-:Y:S01]  /*3410*/  @UP4 ULEA UR4, UR24, UR26, 0x3 ;  /* 0x0000001a18044291 */ /* 0x000fe2000f8e18ff */
[----:B------:R-:W-:Y:S01]  /*3420*/  PLOP3.LUT P2, PT, PT, PT, PT, 0x80, 0x8 ;  /* 0x000000000008781c */ /* 0x000fe20003f4f070 */
[----:B------:R-:W-:Y:S01]  /*3430*/  ULEA UR31, UR30, UR26, 0x3 ;  /* 0x0000001a1e1f7291 */ /* 0x000fe2000f8e18ff */
[----:B------:R-:W-:Y:S02]  /*3440*/  PRMT R3, RZ, 0x654, R3 ;  /* 0x00000654ff037816 */ /* 0x000fe40000000003 */
[----:B------:R-:W2:Y:S01]  /*3450*/  LDS.128 R4, [R4+0xe0] ;  /* 0x0000e00004047984 */ /* 0x000ea20000000c00 */
[----:B-1----:R-:W-:Y:S02]  /*3460*/  @P0 SHF.L.U32 R2, R8, 0x1f, RZ ;  /* 0x0000001f08020819 */ /* 0x002fe400000006ff */
[----:B------:R-:W-:Y:S01]  /*3470*/  SHF.L.U32 R0, R11, 0x1f, RZ ;  /* 0x0000001f0b007819 */ /* 0x000fe200000006ff */
[----:B------:R-:W-:Y:S01]  /*3480*/  @!PT LDS RZ, [RZ] ;  /* 0x00000000fffff984 */ /* 0x000fe20000000800 */
[----:B------:R-:W-:Y:S01]  /*3490*/  @!PT LDS RZ, [RZ] ;  /* 0x00000000fffff984 */ /* 0x000fe20000000800 */
[----:B------:R-:W-:Y:S01]  /*34a0*/  @!PT LDS RZ, [RZ] ;  /* 0x00000000fffff984 */ /* 0x000fe20000000800 */
[----:B------:R-:W-:Y:S01]  /*34b0*/  @!PT LDS RZ, [RZ] ;  /* 0x00000000fffff984 */ /* 0x000fe20000000800 */
[----:B------:R1:W-:Y:S06]  /*34c0*/  MEMBAR.ALL.CTA ;  /* 0x0000000000007992 */ /* 0x0003ec0000008000 */
[----:B-1----:R-:W1:Y:S02]  /*34d0*/  FENCE.VIEW.ASYNC.S ;  /* 0x00000000000073c6 */ /* 0x002e640000000000 */
[----:B-1----:R1:W-:Y:S01]  /*34e0*/  SYNCS.ARRIVE.TRANS64.RED.A1T0 RZ, [R3+URZ], RZ ;  /* 0x000000ff03ff79a7 */ /* 0x0023e200081004ff */
[----:B------:R1:W3:Y:S01]  /*34f0*/  @P0 SYNCS.PHASECHK.TRANS64.TRYWAIT P2, [UR4], R2 ;  /* 0x00000002ff0005a7 */ /* 0x0002e20008041104 */
[----:B------:R-:W-:Y:S01]  /*3500*/  ULEA.HI UR4, UR30, UR30, URZ, 0x1 ;  /* 0x0000001e1e047291 */ /* 0x000fe2000f8f08ff */
[----:B--2---:R-:W-:-:S03]  /*3510*/  LOP3.LUT P1, RZ, R6, 0x1, RZ, 0xc0, !PT ;  /* 0x0000000106ff7812 */ /* 0x004fc6000782c0ff */
[----:B------:R-:W-:Y:S02]  /*3520*/  USHF.L.U32 UR11, UR4, 0x5, URZ ;  /* 0x00000005040b7899 */ /* 0x000fe400080006ff */
[----:B------:R-:W-:Y:S02]  /*3530*/  ULOP3.LUT UR4, UR4, 0xffe, URZ, 0xc0, !UPT ;  /* 0x00000ffe04047892 */ /* 0x000fe4000f8ec0ff */
[----:B------:R-:W-:Y:S02]  /*3540*/  ULOP3.LUT UR11, UR11, 0xffffffc0, URZ, 0xc0, !UPT ;  /* 0xffffffc00b0b7892 */ /* 0x000fe4000f8ec0ff */
[----:B------:R-:W-:Y:S02]  /*3550*/  UIADD3 UR4, UPT, UPT, -UR4, UR30, URZ ;  /* 0x0000001e04047290 */ /* 0x000fe4000fffe1ff */
[----:B------:R-:W-:Y:S01]  /*3560*/  UIADD3 UR11, UPT, UPT, UR42, UR11, URZ ;  /* 0x0000000b2a0b7290 */ /* 0x000fe2000fffe0ff */
[----:B------:R-:W2:Y:S03]  /*3570*/  SYNCS.PHASECHK.TRANS64.TRYWAIT P0, [UR31+0x90], R0 ;  /* 0x00009000ff0075a7 */ /* 0x000ea6000800111f */
[----:B------:R-:W-:Y:S01]  /*3580*/  ULEA UR11, UR4, UR11, 0x14 ;  /* 0x0000000b040b7291 */ /* 0x000fe2000f8ea0ff */
[----:B-123--:R-:W-:Y:S11]  /*3590*/  @!P0 BRA `(.L_x_60) ;  /* 0x0000003400cc8947 */ /* 0x00eff60003800000 */
.L_x_116:
[----:B------:R-:W-:Y:S01]  /*35a0*/  IADD3 R10, PT, PT, R10, 0x1, RZ ;  /* 0x000000010a0a7810 */ /* 0x000fe20007ffe0ff */
[----:B------:R-:W-:Y:S06]  /*35b0*/  BRA.U !UP4, `(.L_x_61) ;  /* 0x000000010cc07547 */ /* 0x000fec000b800000 */
[----:B------:R-:W-:Y:S01]  /*35c0*/  UPLOP3.LUT UP2, UPT, UPT, UPT, UPT, 0x40, 0x4 ;  /* 0x000000000004789c */ /* 0x000fe20003f4e870 */
[----:B------:R-:W-:Y:S01]  /*35d0*/  UMOV UR23, UR41 ;  /* 0x0000002900177c82 */ /* 0x000fe20008000000 */
[----:B------:R-:W-:Y:S01]  /*35e0*/  UMOV UR22, UR40 ;  /* 0x0000002800167c82 */ /* 0x000fe20008000000 */
[----:B------:R-:W-:-:S08]  /*35f0*/  UMOV UR10, UR24 ;  /* 0x00000018000a7c82 */ /* 0x000fd00008000000 */
.L_x_64:
[----:B------:R-:W-:Y:S02]  /*3600*/  UIADD3 UR23, UPT, UPT, UR23, 0x1, URZ ;  /* 0x0000000117177890 */ /* 0x000fe4000fffe0ff */
[----:B--2---:R-:W-:Y:S02]  /*3610*/  ULEA UR5, UR10, UR26, 0x3 ;  /* 0x0000001a0a057291 */ /* 0x004fe4000f8e18ff */
[----:B------:R-:W-:Y:S01]  /*3620*/  UISETP.NE.AND UP3, UPT, UR23, URZ, UPT ;  /* 0x000000ff1700728c */ /* 0x000fe2000bf65270 */
[----:B---3--:R-:W-:Y:S10]  /*3630*/  @P2 BRA `(.L_x_62) ;  /* 0x00000000000c2947 */ /* 0x008ff40003800000 */
[----:B-1----:R-:W-:Y:S04]  /*3640*/  SHF.L.U32 R2, R8, 0x1f, RZ ;  /* 0x0000001f08027819 */ /* 0x002fe800000006ff */
[----:B------:R-:W1:Y:S02]  /*3650*/  SYNCS.PHASECHK.TRANS64.TRYWAIT P0, [UR5], R2 ;  /* 0x00000002ff0075a7 */ /* 0x000e640008001105 */
[----:B-1----:R-:W-:Y:S05]  /*3660*/  @!P0 BRA `(.L_x_63) ;  /* 0x0000003400b08947 */ /* 0x002fea0003800000 */
.L_x_62:
[----:B------:R-:W-:Y:S01]  /*3670*/  UISETP.NE.AND UP0, UPT, UR22, 0x1, UPT ;  /* 0x000000011600788c */ /* 0x000fe2000bf05270 */
[----:B------:R-:W-:Y:S01]  /*3680*/  PLOP3.LUT P2, PT, PT, PT, PT, 0x80, 0x8 ;  /* 0x000000000008781c */ /* 0x000fe20003f4f070 */
[----:B------:R-:W-:Y:S02]  /*3690*/  UIADD3 UR4, UPT, UPT, UR10, 0x1, URZ ;  /* 0x000000010a047890 */ /* 0x000fe4000fffe0ff */
[----:B------:R-:W-:Y:S02]  /*36a0*/  UIADD3 UR25, UPT, UPT, UR5, 0x18, URZ ;  /* 0x0000001805197890 */ /* 0x000fe4000fffe0ff */
[----:B------:R-:W-:Y:S01]  /*36b0*/  UISETP.NE.AND UP1, UPT, UR4, 0x3, UPT ;  /* 0x000000030400788c */ /* 0x000fe2000bf25270 */
[----:B------:R-:W-:Y:S01]  /*36c0*/  PLOP3.LUT P0, PT, PT, PT, UP0, 0x80, 0x8 ;  /* 0x000000000008781c */ /* 0x000fe20003f0f008 */
[----:B------:R-:W-:Y:S02]  /*36d0*/  UIADD3 UR22, UPT, UPT, UR22, -0x1, URZ ;  /* 0xffffffff16167890 */ /* 0x000fe4000fffe0ff */
[----:B------:R-:W-:Y:S02]  /*36e0*/  USEL UR6, URZ, 0x1, UP1 ;  /* 0x00000001ff067887 */ /* 0x000fe40008800000 */
[----:B------:R-:W-:Y:S01]  /*36f0*/  USEL UR24, UR4, URZ, UP1 ;  /* 0x000000ff04187287 */ /* 0x000fe20008800000 */
[----:B------:R-:W-:Y:S01]  /*3700*/  UMOV UR7, 0x40004040 ;  /* 0x4000404000077882 */ /* 0x000fe20000000000 */
[----:B------:R-:W-:Y:S02]  /*3710*/  UMOV UR5, 0x40004040 ;  /* 0x4000404000057882 */ /* 0x000fe40000000000 */
[----:B------:R-:W-:Y:S01]  /*3720*/  @UP0 ULEA UR4, UR24, UR26, 0x3 ;  /* 0x0000001a18040291 */ /* 0x000fe2000f8e18ff */
[----:B------:R-:W-:Y:S01]  /*3730*/  LOP3.LUT R8, R8, UR6, RZ, 0x3c, !PT ;  /* 0x0000000608087c12 */ /* 0x000fe2000f8e3cff */
[----:B------:R-:W-:Y:S01]  /*3740*/  ULEA UR6, UR10, UR29, 0x9 ;  /* 0x0000001d0a067291 */ /* 0x000fe2000f8e48ff */
[----:B------:R-:W-:Y:S02]  /*3750*/  UMOV UR21, 0x40004040 ;  /* 0x4000404000157882 */ /* 0x000fe40000000000 */
[----:B-1----:R-:W-:Y:S01]  /*3760*/  @P0 SHF.L.U32 R0, R8, 0x1f, RZ ;  /* 0x0000001f08000819 */ /* 0x002fe200000006ff */
[----:B------:R-:W-:Y:S02]  /*3770*/  UIADD3 UR20, UPT, UPT, UR6, 0x2, URZ ;  /* 0x0000000206147890 */ /* 0x000fe4000fffe0ff */
[----:B------:R-:W-:Y:S01]  /*3780*/  UIADD3 UR16, UPT, UPT, UR6, 0x4, URZ ;  /* 0x0000000406107890 */ /* 0x000fe2000fffe0ff */
[----:B------:R2:W3:Y:S01]  /*3790*/  @P0 SYNCS.PHASECHK.TRANS64.TRYWAIT P2, [UR4], R0 ;  /* 0x00000000ff0005a7 */ /* 0x0004e20008041104 */
[----:B------:R-:W-:Y:S02]  /*37a0*/  ULEA UR4, UR10, UR28, 0x9 ;  /* 0x0000001c0a047291 */ /* 0x000fe4000f8e48ff */
[----:B------:R-:W-:Y:S02]  /*37b0*/  UIADD3 UR12, UPT, UPT, UR6, 0x6, URZ ;  /* 0x00000006060c7890 */ /* 0x000fe4000fffe0ff */
[----:B------:R-:W-:Y:S02]  /*37c0*/  UIADD3 UR18, UPT, UPT, UR4, 0x2, URZ ;  /* 0x0000000204127890 */ /* 0x000fe4000fffe0ff */
[----:B------:R-:W-:Y:S02]  /*37d0*/  UIADD3 UR14, UPT, UPT, UR4, 0x4, URZ ;  /* 0x00000004040e7890 */ /* 0x000fe4000fffe0ff */
[----:B------:R-:W-:Y:S01]  /*37e0*/  UIADD3 UR8, UPT, UPT, UR4, 0x6, URZ ;  /* 0x0000000604087890 */ /* 0x000fe2000fffe0ff */
[----:B------:R2:W-:Y:S01]  /*37f0*/  UTCIMMA gdesc[UR4], gdesc[UR6], tmem[UR11], tmem[UR38], idesc[UR39], UP2 ;  /* 0x00ff2606040075ea */ /* 0x0005e2000900010b */
[----:B------:R-:W-:Y:S01]  /*3800*/  UPLOP3.LUT UP2, UPT, UPT, UPT, UPT, 0x80, 0x8 ;  /* 0x000000000008789c */ /* 0x000fe20003f4f070 */
[----:B------:R-:W-:Y:S01]  /*3810*/  UMOV UR19, 0x40004040 ;  /* 0x4000404000137882 */ /* 0x000fe20000000000 */
[----:B------:R-:W-:Y:S01]  /*3820*/  UMOV UR17, 0x40004040 ;  /* 0x4000404000117882 */ /* 0x000fe20000000000 */
[----:B------:R2:W-:Y:S01]  /*3830*/  UTCIMMA gdesc[UR18], gdesc[UR20], tmem[UR11], tmem[UR36], idesc[UR37], UPT ;  /* 0x00ff2414120075ea */ /* 0x0005e2000b80010b */
[----:B------:R-:W-:Y:S01]  /*3840*/  UMOV UR15, 0x40004040 ;  /* 0x40004040000f7882 */ /* 0x000fe20000000000 */
[----:B------:R-:W-:Y:S01]  /*3850*/  UMOV UR13, 0x40004040 ;  /* 0x40004040000d7882 */ /* 0x000fe20000000000 */
[----:B------:R-:W-:Y:S01]  /*3860*/  UMOV UR9, 0x40004040 ;  /* 0x4000404000097882 */ /* 0x000fe20000000000 */
[----:B------:R2:W-:Y:S01]  /*3870*/  UTCIMMA gdesc[UR14], gdesc[UR16], tmem[UR11], tmem[UR34], idesc[UR35], UPT ;  /* 0x00ff22100e0075ea */ /* 0x0005e2000b80010b */
[----:B------:R2:W-:Y:S01]  /*3880*/  UTCIMMA gdesc[UR8], gdesc[UR12], tmem[UR11], tmem[UR32], idesc[UR33], UPT ;  /* 0x00ff200c080075ea */ /* 0x0005e2000b80010b */
[----:B------:R2:W-:Y:S01]  /*3890*/  UTCBAR.MULTICAST [UR25], URZ, UR27 ;  /* 0x000000ff190073e9 */ /* 0x0005e2000800081b */
[----:B------:R-:W-:Y:S01]  /*38a0*/  UMOV UR10, UR24 ;  /* 0x00000018000a7c82 */ /* 0x000fe20008000000 */
[----:B------:R-:W-:Y:S05]  /*38b0*/  BRA.U UP3, `(.L_x_64) ;  /* 0xfffffffd03507547 */ /* 0x000fea000b83ffff */
.L_x_61:
[----:B--2---:R-:W-:Y:S01]  /*38c0*/  UIADD3 UR4, UPT, UPT, UR30, 0x1, URZ ;  /* 0x000000011e047890 */ /* 0x004fe2000fffe0ff */
[C---:B------:R-:W-:Y:S01]  /*38d0*/  ISETP.NE.AND P0, PT, R10.reuse, 0x2, PT ;  /* 0x000000020a00780c */ /* 0x040fe20003f05270 */
[----:B------:R-:W-:Y:S02]  /*38e0*/  UIADD3 UR5, UPT, UPT, UR31, 0x70, URZ ;  /* 0x000000701f057890 */ /* 0x000fe4000fffe0ff */
[----:B------:R-:W-:Y:S01]  /*38f0*/  UISETP.NE.AND UP0, UPT, UR4, 0x4, UPT ;  /* 0x000000040400788c */ /* 0x000fe2000bf05270 */
[----:B-1----:R-:W-:Y:S02]  /*3900*/  SEL R0, RZ, 0x1, P0 ;  /* 0x00000001ff007807 */ /* 0x002fe40000000000 */
[----:B------:R-:W-:Y:S01]  /*3910*/  SEL R10, R10, RZ, P0 ;  /* 0x000000ff0a0a7207 */ /* 0x000fe20000000000 */
[----:B------:R-:W-:Y:S01]  /*3920*/  USEL UR6, URZ, 0x1, UP0 ;  /* 0x00000001ff067887 */ /* 0x000fe20008000000 */
[----:B------:R-:W-:Y:S01]  /*3930*/  LOP3.LUT R9, R9, R0, RZ, 0x3c, !PT ;  /* 0x0000000009097212 */ /* 0x000fe200078e3cff */
[----:B------:R-:W-:Y:S01]  /*3940*/  USEL UR30, UR4, URZ, UP0 ;  /* 0x000000ff041e7287 */ /* 0x000fe20008000000 */
[----:B------:R1:W-:Y:S03]  /*3950*/  UTCBAR [UR5], URZ ;  /* 0x000000ff050073e9 */ /* 0x0003e600080000ff */
[----:B------:R-:W-:Y:S01]  /*3960*/  LOP3.LUT R11, R11, UR6, RZ, 0x3c, !PT ;  /* 0x000000060b0b7c12 */ /* 0x000fe2000f8e3cff */
[----:B------:R-:W-:Y:S07]  /*3970*/  @P1 BRA `(.L_x_65) ;  /* 0xfffffff800881947 */ /* 0x000fee000383ffff */
[----:B------:R-:W2:Y:S01]  /*3980*/  S2UR UR8, SR_CgaCtaId ;  /* 0x00000000000879c3 */ /* 0x000ea20000008800 */
[----:B------:R-:W-:Y:S01]  /*3990*/  ELECT P0, URZ, PT ;  /* 0x0000000000ff782f */ /* 0x000fe20003800000 */
[----:B------:R-:W-:Y:S01]  /*39a0*/  IMAD.MOV.U32 R0, RZ, RZ, 0x1 ;  /* 0x00000001ff007424 */ /* 0x000fe200078e00ff */
[----:B------:R-:W-:Y:S01]  /*39b0*/  UIADD3 UR26, UPT, UPT, UR26, 0x90, URZ ;  /* 0x000000901a1a7890 */ /* 0x000fe2000fffe0ff */
[----:B------:R-:W-:Y:S01]  /*39c0*/  SHF.L.U32 R2, R11, 0x1f, RZ ;  /* 0x0000001f0b027819 */ /* 0x000fe200000006ff */
[----:B------:R-:W-:-:S03]  /*39d0*/  UMOV UR4, 0x40 ;  /* 0x0000004000047882 */ /* 0x000fc60000000000 */
[----:B------:R-:W-:Y:S01]  /*39e0*/  UVIRTCOUNT.DEALLOC.SMPOOL 0x80 ;  /* 0x000000800000784c */ /* 0x000fe20000000000 */
[----:B--2---:R-:W-:Y:S02]  /*39f0*/  ULEA UR8, UR8, UR4, 0x18 ;  /* 0x0000000408087291 */ /* 0x004fe4000f8ec0ff */
[----:B------:R-:W-:-:S07]  /*3a00*/  ULEA UR4, UR30, UR26, 0x3 ;  /* 0x0000001a1e047291 */ /* 0x000fce000f8e18ff */
[----:B------:R2:W-:Y:S02]  /*3a10*/  @P0 STS.U8 [UR8+0x1c], R0 ;  /* 0x00001c00ff000988 */ /* 0x0005e40008000008 */
[----:B------:R-:W4:Y:S02]  /*3a20*/  SYNCS.PHASECHK.TRANS64.TRYWAIT P0, [UR4], R2 ;  /* 0x00000002ff0075a7 */ /* 0x000f240008001104 */
[----:B--2-4-:R-:W-:Y:S05]  /*3a30*/  @!P0 BRA `(.L_x_66) ;  /* 0x0000003000d48947 */ /* 0x014fea0003800000 */
.L_x_119:
[----:B------:R-:W-:-:S04]  /*3a40*/  UIADD3 UR4, UPT, UPT, UR30, 0x1, URZ ;  /* 0x000000011e047890 */ /* 0x000fc8000fffe0ff */
[----:B------:R-:W-:-:S04]  /*3a50*/  UISETP.NE.AND UP0, UPT, UR4, 0x4, UPT ;  /* 0x000000040400788c */ /* 0x000fc8000bf05270 */
[----:B------:R-:W-:Y:S02]  /*3a60*/  USEL UR6, URZ, 0x1, UP0 ;  /* 0x00000001ff067887 */ /* 0x000fe40008000000 */
[----:B------:R-:W-:-:S04]  /*3a70*/  USEL UR4, UR4, URZ, UP0 ;  /* 0x000000ff04047287 */ /* 0x000fc80008000000 */
[----:B-1----:R-:W-:Y:S01]  /*3a80*/  ULEA UR5, UR4, UR26, 0x3 ;  /* 0x0000001a04057291 */ /* 0x002fe2000f8e18ff */
[----:B--2---:R-:W-:-:S04]  /*3a90*/  LOP3.LUT R2, R11, UR6, RZ, 0x3c, !PT ;  /* 0x000000060b027c12 */ /* 0x004fc8000f8e3cff */
[----:B------:R-:W-:-:S04]  /*3aa0*/  SHF.L.U32 R3, R2, 0x1f, RZ ;  /* 0x0000001f02037819 */ /* 0x000fc800000006ff */
[----:B------:R-:W1:Y:S02]  /*3ab0*/  SYNCS.PHASECHK.TRANS64.TRYWAIT P0, [UR5], R3 ;  /* 0x00000003ff0075a7 */ /* 0x000e640008001105 */
[----:B-1----:R-:W-:Y:S05]  /*3ac0*/  @!P0 BRA `(.L_x_67) ;  /* 0x0000003000c88947 */ /* 0x002fea0003800000 */
.L_x_121:
        /* <DEDUP_REMOVED lines=9> */
.L_x_123:
[----:B------:R-:W-:-:S04]  /*3b60*/  UIADD3 UR4, UPT, UPT, UR4, 0x1, URZ ;  /* 0x0000000104047890 */ /* 0x000fc8000fffe0ff */
[----:B------:R-:W-:-:S04]  /*3b70*/  UISETP.NE.AND UP0, UPT, UR4, 0x4, UPT ;  /* 0x000000040400788c */ /* 0x000fc8000bf05270 */
[----:B------:R-:W-:Y:S02]  /*3b80*/  USEL UR5, URZ, 0x1, UP0 ;  /* 0x00000001ff057887 */ /* 0x000fe40008000000 */
[----:B------:R-:W-:-:S04]  /*3b90*/  USEL UR4, UR4, URZ, UP0 ;  /* 0x000000ff04047287 */ /* 0x000fc80008000000 */
[----:B------:R-:W-:Y:S01]  /*3ba0*/  ULEA UR4, UR4, UR26, 0x3 ;  /* 0x0000001a04047291 */ /* 0x000fe2000f8e18ff */
[----:B------:R-:W-:-:S04]  /*3bb0*/  LOP3.LUT R2, R2, UR5, RZ, 0x3c, !PT ;  /* 0x0000000502027c12 */ /* 0x000fc8000f8e3cff */
[----:B------:R-:W-:-:S04]  /*3bc0*/  SHF.L.U32 R2, R2, 0x1f, RZ ;  /* 0x0000001f02027819 */ /* 0x000fc800000006ff */
[----:B------:R-:W2:Y:S02]  /*3bd0*/  SYNCS.PHASECHK.TRANS64.TRYWAIT P0, [UR4], R2 ;  /* 0x00000002ff0075a7 */ /* 0x000ea40008001104 */
[----:B--2---:R-:W-:Y:S05]  /*3be0*/  @!P0 BRA `(.L_x_69) ;  /* 0x0000003000b08947 */ /* 0x004fea0003800000 */
.L_x_125:
[----:B------:R-:W-:Y:S01]  /*3bf0*/  NOP ;  /* 0x0000000000007918 */ /* 0x000fe20000000000 */
[----:B-1----:R-:W1:Y:S01]  /*3c00*/  LDS R0, [UR8+0x14] ;  /* 0x00001408ff007984 */ /* 0x002e620008000800 */
[----:B------:R-:W-:Y:S01]  /*3c10*/  ULOP3.LUT UR4, UR42, 0xffff, URZ, 0xc0, !UPT ;  /* 0x0000ffff2a047892 */ /* 0x000fe2000f8ec0ff */
[----:B------:R-:W-:Y:S01]  /*3c20*/  UMOV UR5, 0xffff ;  /* 0x0000ffff00057882 */ /* 0x000fe20000000000 */
[----:B------:R-:W-:Y:S02]  /*3c30*/  UMOV UR6, 0x1 ;  /* 0x0000000100067882 */ /* 0x000fe40000000000 */
[----:B------:R-:W-:-:S04]  /*3c40*/  USHF.R.U32.HI UR4, URZ, 0x5, UR4 ;  /* 0x00000005ff047899 */ /* 0x000fc80008011604 */
[----:B------:R-:W-:Y:S02]  /*3c50*/  USHF.L.U32 UR5, UR5, UR4, URZ ;  /* 0x0000000405057299 */ /* 0x000fe400080006ff */
[----:B------:R-:W-:-:S04]  /*3c60*/  USHF.L.U32 UR4, UR6, UR4, URZ ;  /* 0x0000000406047299 */ /* 0x000fc800080006ff */
[----:B-1----:R-:W-:-:S04]  /*3c70*/  LOP3.LUT R0, R0, UR5, RZ, 0xc0, !PT ;  /* 0x0000000500007c12 */ /* 0x002fc8000f8ec0ff */
[----:B------:R-:W-:-:S13]  /*3c80*/  ISETP.NE.AND P0, PT, R0, UR5, PT ;  /* 0x0000000500007c0c */ /* 0x000fda000bf05270 */
[----:B------:R-:W-:Y:S05]  /*3c90*/  @P0 BRA `(.L_x_70) ;  /* 0x0000000000580947 */ /* 0x000fea0003800000 */
[----:B------:R-:W1:Y:S02]  /*3ca0*/  LDS R0, [UR8+0x18] ;  /* 0x00001808ff007984 */ /* 0x000e640008000800 */
[----:B-1----:R-:W-:-:S04]  /*3cb0*/  LOP3.LUT R0, R0, UR4, RZ, 0xc0, !PT ;  /* 0x0000000400007c12 */ /* 0x002fc8000f8ec0ff */
[----:B------:R-:W-:-:S13]  /*3cc0*/  ISETP.NE.AND P0, PT, R0, UR4, PT ;  /* 0x0000000400007c0c */ /* 0x000fda000bf05270 */
[----:B------:R-:W-:Y:S05]  /*3cd0*/  @P0 BRA `(.L_x_71) ;  /* 0x00000000003c0947 */ /* 0x000fea0003800000 */
[----:B------:R-:W1:Y:S01]  /*3ce0*/  S2R R2, SR_LANEID ;  /* 0x0000000000027919 */ /* 0x000e620000000000 */
[----:B------:R-:W-:-:S06]  /*3cf0*/  ULOP3.LUT UR5, URZ, UR5, URZ, 0x33, !UPT ;  /* 0x00000005ff057292 */ /* 0x000fcc000f8e33ff */
[----:B------:R-:W-:-:S04]  /*3d00*/  IMAD.U32 R0, RZ, RZ, UR5 ;  /* 0x00000005ff007e24 */ /* 0x000fc8000f8e00ff */
[----:B------:R2:W4:Y:S02]  /*3d10*/  REDUX UR7, R0 ;  /* 0x00000000000773c4 */ /* 0x0005240000000000 */
[----:B------:R1:W-:Y:S01]  /*3d20*/  UTCATOMSWS.AND URZ, UR5 ;  /* 0x0000000500ff79e3 */ /* 0x0003e20008000000 */
[----:B--2---:R-:W-:Y:S01]  /*3d30*/  LOP3.LUT R0, RZ, UR4, RZ, 0x33, !PT ;  /* 0x00000004ff007c12 */ /* 0x004fe2000f8e33ff */
[----:B------:R-:W-:Y:S02]  /*3d40*/  VOTEU.ANY UR4, UPT, PT ;  /* 0x0000000000047886 */ /* 0x000fe400038e0100 */
[----:B------:R-:W-:Y:S02]  /*3d50*/  UFLO.U32 UR4, UR4 ;  /* 0x00000004000472bd */ /* 0x000fe400080e0000 */
[----:B------:R-:W2:Y:S04]  /*3d60*/  REDUX UR6, R0 ;  /* 0x00000000000673c4 */ /* 0x000ea80000000000 */
[----:B-1----:R-:W-:-:S02]  /*3d70*/  ISETP.EQ.U32.AND P0, PT, R2, UR4, PT ;  /* 0x0000000402007c0c */ /* 0x002fc4000bf02070 */
[----:B----4-:R-:W-:-:S11]  /*3d80*/  MOV R2, UR7 ;  /* 0x0000000700027c02 */ /* 0x010fd60008000f00 */
[----:B------:R1:W-:Y:S01]  /*3d90*/  @P0 ATOMS.AND RZ, [UR8+0x14], R2 ;  /* 0x00001402ffff098c */ /* 0x0003e2000a800008 */
[----:B--2---:R-:W-:-:S05]  /*3da0*/  IMAD.U32 R0, RZ, RZ, UR6 ;  /* 0x00000006ff007e24 */ /* 0x004fca000f8e00ff */
[----:B------:R1:W-:Y:S01]  /*3db0*/  @P0 ATOMS.AND RZ, [UR8+0x18], R0 ;  /* 0x00001800ffff098c */ /* 0x0003e2000a800008 */
[----:B------:R-:W-:Y:S05]  /*3dc0*/  BRA `(.L_x_72) ;  /* 0x0000000000147947 */ /* 0x000fea0003800000 */
.L_x_71:
[----:B------:R-:W-:Y:S02]  /*3dd0*/  MOV R2, 0x3df0 ;  /* 0x00003df000027802 */ /* 0x000fe40000000f00 */
[----:B---3-5:R-:W-:Y:S05]  /*3de0*/  CALL.REL.NOINC `($__internal_0_$__cuda_sm10x_tcgen05_guardrail_trap_col_being_dealloced_not_returned_by_alloc) ;  /* 0x0000003000cc7944 */ /* 0x028fea0003c00000 */
[----:B------:R-:W-:Y:S05]  /*3df0*/  BRA `(.L_x_72) ;  /* 0x0000000000087947 */ /* 0x000fea0003800000 */
.L_x_70:
[----:B------:R-:W-:Y:S02]  /*3e00*/  MOV R2, 0x3e20 ;  /* 0x00003e2000027802 */ /* 0x000fe40000000f00 */
[----:B---3-5:R-:W-:Y:S05]  /*3e10*/  CALL.REL.NOINC `($__internal_2_$__cuda_sm10x_tcgen05_guardrail_trap_unallocated_columns_being_dealloced) ;  /* 0x0000003000d87944 */ /* 0x028fea0003c00000 */
.L_x_72:
[----:B------:R-:W-:Y:S01]  /*3e20*/  NOP ;  /* 0x0000000000007918 */ /* 0x000fe20000000000 */
[----:B------:R-:W-:Y:S05]  /*3e30*/  EXIT ;  /* 0x000000000000794d */ /* 0x000fea0003800000 */
.L_x_54:
[----:B------:R-:W-:-:S09]  /*3e40*/  UISETP.NE.OR UP0, UPT, UR22, 0x3, !UP3 ;  /* 0x000000031600788c */ /* 0x000fd2000df05670 */
[----:B------:R-:W-:Y:S05]  /*3e50*/  BRA.U UP0, `(.L_x_73) ;  /* 0x0000000d00087547 */ /* 0x000fea000b800000 */
[----:B------:R-:W2:Y:S01]  /*3e60*/  LDCU UR26, c[0x0][0x370] ;  /* 0x00006e00ff1a77ac */ /* 0x000ea20008000800 */
[----:B------:R-:W3:Y:S01]  /*3e70*/  LDC.64 R16, c[0x0][0x348] ;  /* 0x0000d200ff107b82 */ /* 0x000ee20000000a00 */
[----:B------:R-:W-:Y:S02]  /*3e80*/  HFMA2 R13, -RZ, RZ, 0, 0 ;  /* 0x00000000ff0d7431 */ /* 0x000fe400000001ff */
[----:B------:R-:W-:Y:S01]  /*3e90*/  IMAD.MOV.U32 R15, RZ, RZ, 0x1 ;  /* 0x00000001ff0f7424 */ /* 0x000fe200078e00ff */
[----:B------:R-:W2:Y:S01]  /*3ea0*/  LDCU.128 UR28, c[0x0][0xb10] ;  /* 0x00016200ff1c77ac */ /* 0x000ea20008000c00 */
[----:B------:R-:W-:Y:S01]  /*3eb0*/  IMAD.MOV.U32 R14, RZ, RZ, RZ ;  /* 0x000000ffff0e7224 */ /* 0x000fe200078e00ff */
[----:B------:R-:W-:Y:S01]  /*3ec0*/  MOV R12, 0x1000 ;  /* 0x00001000000c7802 */ /* 0x000fe20000000f00 */
[----:B------:R-:W4:Y:S01]  /*3ed0*/  LDCU UR25, c[0x0][0x374] ;  /* 0x00006e80ff1977ac */ /* 0x000f220008000800 */
[----:B------:R-:W1:Y:S01]  /*3ee0*/  LDC.64 R2, c[0x0][0x888] ;  /* 0x00022200ff027b82 */ /* 0x000e620000000a00 */
[----:B------:R-:W4:Y:S01]  /*3ef0*/  LDCU UR16, c[0x0][0xb0c] ;  /* 0x00016180ff1077ac */ /* 0x000f220008000800 */
[----:B------:R-:W3:Y:S06]  /*3f00*/  LDCU UR35, c[0x0][0xb20] ;  /* 0x00016400ff2377ac */ /* 0x000eec0008000800 */
[----:B------:R-:W1:Y:S01]  /*3f10*/  LDC.64 R4, c[0x0][0x890] ;  /* 0x00022400ff047b82 */ /* 0x000e620000000a00 */
[----:B------:R-:W3:Y:S01]  /*3f20*/  LDCU UR4, c[0x0][0xb30] ;  /* 0x00016600ff0477ac */ /* 0x000ee20008000800 */
[----:B------:R-:W-:Y:S01]  /*3f30*/  UMOV UR17, 0x400 ;  /* 0x0000040000117882 */ /* 0x000fe20000000000 */
[----:B--2---:R-:W-:-:S02]  /*3f40*/  UIMAD.WIDE.U32 UR32, UR26, UR28, URZ ;  /* 0x0000001c1a2072a5 */ /* 0x004fc4000f8e00ff */
[----:B----4-:R-:W-:Y:S02]  /*3f50*/  UIMAD.WIDE.U32 UR6, UR25, UR31, URZ ;  /* 0x0000001f190672a5 */ /* 0x010fe4000f8e00ff */
[----:B------:R-:W-:Y:S02]  /*3f60*/  ULEA UR17, UR48, UR17, 0x18 ;  /* 0x0000001130117291 */ /* 0x000fe4000f8ec0ff */
[----:B------:R-:W-:Y:S02]  /*3f70*/  UPLOP3.LUT UP3, UPT, UPT, UPT, UPT, 0x40, 0x4 ;  /* 0x000000000004789c */ /* 0x000fe40003f6e870 */
[----:B------:R-:W-:Y:S01]  /*3f80*/  UIADD3 UR5, UPT, UPT, UR17, 0x30, URZ ;  /* 0x0000003011057890 */ /* 0x000fe2000fffe0ff */
[----:B------:R-:W-:Y:S01]  /*3f90*/  UMOV UR32, UR33 ;  /* 0x0000002100207c82 */ /* 0x000fe20008000000 */
[----:B------:R-:W-:Y:S01]  /*3fa0*/  UMOV UR27, UR7 ;  /* 0x00000007001b7c82 */ /* 0x000fe20008000000 */
[----:B------:R-:W-:Y:S02]  /*3fb0*/  UISETP.GE.AND UP0, UPT, UR40, 0x1, UPT ;  /* 0x000000012800788c */ /* 0x000fe4000bf06270 */
[----:B------:R-:W-:Y:S01]  /*3fc0*/  UISETP.NE.AND UP4, UPT, UR40, 0x1, UPT ;  /* 0x000000012800788c */ /* 0x000fe2000bf85270 */
[----:B------:R-:W2:Y:S01]  /*3fd0*/  LDCU.64 UR14, c[0x0][0xb28] ;  /* 0x00016500ff0e77ac */ /* 0x000ea20008000a00 */
[----:B------:R-:W-:-:S02]  /*3fe0*/  UISETP.NE.AND UP6, UPT, UR16, 0x1, UPT ;  /* 0x000000011000788c */ /* 0x000fc4000bfc5270 */
[----:B------:R-:W-:Y:S02]  /*3ff0*/  UISETP.NE.AND UP5, UPT, UR30, 0x1, UPT ;  /* 0x000000011e00788c */ /* 0x000fe4000bfa5270 */
[----:B------:R-:W-:Y:S02]  /*4000*/  UPRMT UR48, UR48, 0x654, UR5 ;  /* 0x0000065430307896 */ /* 0x000fe40008000005 */
[----:B------:R-:W-:Y:S02]  /*4010*/  USHF.R.U32.HI UR32, URZ, UR29, UR32 ;  /* 0x0000001dff207299 */ /* 0x000fe40008011620 */
[----:B---3--:R-:W-:Y:S02]  /*4020*/  USHF.R.U32.HI UR27, URZ, UR35, UR27 ;  /* 0x00000023ff1b7299 */ /* 0x008fe4000801161b */
[----:B------:R-:W-:-:S11]  /*4030*/  UISETP.NE.AND UP2, UPT, UR4, 0x1, UPT ;  /* 0x000000010400788c */ /* 0x000fd6000bf45270 */
.L_x_81:
[C---:B------:R-:W-:Y:S02]  /*4040*/  LEA R7, R14.reuse, UR17, 0x3 ;  /* 0x000000110e077c11 */ /* 0x040fe4000f8e18ff */
[----:B------:R-:W-:Y:S02]  /*4050*/  SHF.L.U32 R0, R13, 0x1f, RZ ;  /* 0x0000001f0d007819 */ /* 0x000fe400000006ff */
[----:B------:R-:W-:Y:S02]  /*4060*/  LEA R8, R14, UR17, 0x4 ;  /* 0x000000110e087c11 */ /* 0x000fe4000f8e20ff */
[----:B---3--:R-:W3:Y:S02]  /*4070*/  SYNCS.PHASECHK.TRANS64.TRYWAIT P0, [R7+URZ+0x50], R0 ;  /* 0x00005000070075a7 */ /* 0x008ee400080011ff */
[----:B---3--:R-:W-:Y:S05]  /*4080*/  @!P0 BRA `(.L_x_74) ;  /* 0x0000002c00a08947 */ /* 0x008fea0003800000 */
.L_x_126:
[----:B------:R-:W4:Y:S01]  /*4090*/  LDS.128 R8, [R8+0xe0] ;  /* 0x0000e00008087984 */ /* 0x000f220000000c00 */
[----:B------:R-:W-:Y:S01]  /*40a0*/  UISETP.GE.AND UP0, UPT, UR40, 0x1, UPT ;  /* 0x000000012800788c */ /* 0x000fe2000bf06270 */
[----:B------:R-:W-:Y:S01]  /*40b0*/  @!PT LDS RZ, [RZ] ;  /* 0x00000000fffff984 */ /* 0x000fe20000000800 */
[----:B------:R-:W-:Y:S01]  /*40c0*/  @!PT LDS RZ, [RZ] ;  /* 0x00000000fffff984 */ /* 0x000fe20000000800 */
[----:B------:R-:W-:Y:S01]  /*40d0*/  @!PT LDS RZ, [RZ] ;  /* 0x00000000fffff984 */ /* 0x000fe20000000800 */
[----:B------:R-:W-:Y:S01]  /*40e0*/  @!PT LDS RZ, [RZ] ;  /* 0x00000000fffff984 */ /* 0x000fe20000000800 */
[----:B------:R1:W-:Y:S06]  /*40f0*/  MEMBAR.ALL.CTA ;  /* 0x0000000000007992 */ /* 0x0003ec0000008000 */
[----:B-1----:R-:W1:Y:S01]  /*4100*/  FENCE.VIEW.ASYNC.S ;  /* 0x00000000000073c6 */ /* 0x002e620000000000 */
[----:B----4-:R-:W-:Y:S11]  /*4110*/  LOP3.LUT P0, RZ, R10, 0x1, RZ, 0xc0, !PT ;  /* 0x000000010aff7812 */ /* 0x010ff6000780c0ff */
[----:B------:R-:W-:Y:S02]  /*4120*/  @!UPT UIADD3 URZ, UPT, UPT, URZ, URZ, URZ ;  /* 0x000000fffffff290 */ /* 0x000fe4000fffe0ff */
[----:B-1----:R-:W-:Y:S01]  /*4130*/  VOTEU.ANY UP1, P0 ;  /* 0x0000000000ff7886 */ /* 0x002fe20000020100 */
[----:B------:R-:W-:Y:S11]  /*4140*/  PLOP3.LUT P0, PT, PT, PT, UP1, 0x80, 0x8 ;  /* 0x000000000008781c */ /* 0x000ff60003f0f018 */
[----:B------:R-:W-:Y:S02]  /*4150*/  @!UPT UIADD3 URZ, UPT, UPT, URZ, URZ, URZ ;  /* 0x000000fffffff290 */ /* 0x000fe4000fffe0ff */
[----:B---3--:R-:W-:Y:S02]  /*4160*/  @P0 SHF.R.U32.HI R0, RZ, 0x10, R9 ;  /* 0x00000010ff000819 */ /* 0x008fe40000011609 */
[----:B------:R-:W-:Y:S02]  /*4170*/  @P0 MOV R6, R8 ;  /* 0x0000000800060202 */ /* 0x000fe40000000f00 */
[----:B------:R-:W-:Y:S01]  /*4180*/  @P0 R2UR UR4, R0 ;  /* 0x00000000000402ca */ /* 0x000fe200000e0000 */
[----:B------:R-:W-:Y:S01]  /*4190*/  VIADD R0, R7, 0x60 ;  /* 0x0000006007007836 */ /* 0x000fe20000000000 */
[----:B------:R-:W-:Y:S02]  /*41a0*/  @P0 LOP3.LUT R8, R9, 0xffff, RZ, 0xc0, !PT ;  /* 0x0000ffff09080812 */ /* 0x000fe400078ec0ff */
[----:B------:R-:W-:Y:S02]  /*41b0*/  @P0 R2UR UR6, R6 ;  /* 0x00000000060602ca */ /* 0x000fe400000e0000 */
[----:B------:R-:W-:Y:S02]  /*41c0*/  PRMT R0, RZ, 0x654, R0 ;  /* 0x00000654ff007816 */ /* 0x000fe40000000000 */
[----:B------:R-:W-:Y:S02]  /*41d0*/  @P0 R2UR UR5, R8 ;  /* 0x00000000080502ca */ /* 0x000fe400000e0000 */
[----:B------:R1:W-:Y:S03]  /*41e0*/  SYNCS.ARRIVE.TRANS64.RED.A1T0 RZ, [R0+URZ], RZ ;  /* 0x000000ff00ff79a7 */ /* 0x0003e600081004ff */
[----:B------:R-:W-:Y:S04]  /*41f0*/  @UP1 UMOV UR24, UR4 ;  /* 0x0000000400181c82 */ /* 0x000fe80008000000 */
[----:B------:R-:W-:Y:S04]  /*4200*/  @UP1 UMOV UR13, UR6 ;  /* 0x00000006000d1c82 */ /* 0x000fe80008000000 */
[----:B------:R-:W-:Y:S01]  /*4210*/  @UP1 UMOV UR7, UR5 ;  /* 0x0000000500071c82 */ /* 0x000fe20008000000 */
[----:B------:R-:W-:Y:S05]  /*4220*/  BRA.U !UP0, `(.L_x_75) ;  /* 0x0000000108a47547 */ /* 0x000fea000b800000 */
[----:B------:R-:W-:Y:S02]  /*4230*/  UIMAD.WIDE.U32 UR10, UR7, UR31, URZ ;  /* 0x0000001f070a72a5 */ /* 0x000fe4000f8e00ff */
[----:B------:R-:W-:Y:S02]  /*4240*/  UIMAD.WIDE.U32 UR18, UR13, UR28, URZ ;  /* 0x0000001c0d1272a5 */ /* 0x000fe4000f8e00ff */
[----:B------:R-:W-:Y:S02]  /*4250*/  USEL UR4, UR25, UR27, !UP5 ;  /* 0x0000001b19047287 */ /* 0x000fe4000e800000 */
[----:B------:R-:W-:Y:S02]  /*4260*/  USEL UR8, UR26, UR32, !UP6 ;  /* 0x000000201a087287 */ /* 0x000fe4000f000000 */
[----:B--2---:R-:W-:Y:S02]  /*4270*/  UIMAD.WIDE.U32 UR20, UR4, UR14, URZ ;  /* 0x0000000e041472a5 */ /* 0x004fe4000f8e00ff */
[----:B------:R-:W-:Y:S01]  /*4280*/  UIMAD.WIDE.U32 UR22, UR8, UR14, URZ ;  /* 0x0000000e081672a5 */ /* 0x000fe2000f8e00ff */
[----:B------:R-:W-:Y:S02]  /*4290*/  UMOV UR5, UR11 ;  /* 0x0000000b00057c82 */ /* 0x000fe40008000000 */
[----:B------:R-:W-:Y:S03]  /*42a0*/  USHF.R.U32.HI UR6, URZ, UR35, UR5 ;  /* 0x00000023ff067299 */ /* 0x000fe60008011605 */
[----:B------:R-:W-:Y:S01]  /*42b0*/  UMOV UR5, UR19 ;  /* 0x0000001300057c82 */ /* 0x000fe20008000000 */
[----:B------:R-:W-:Y:S02]  /*42c0*/  USEL UR6, UR7, UR6, !UP5 ;  /* 0x0000000607067287 */ /* 0x000fe4000e800000 */
[----:B------:R-:W-:Y:S02]  /*42d0*/  USHF.R.U32.HI UR9, URZ, UR29, UR5 ;  /* 0x0000001dff097299 */ /* 0x000fe40008011605 */
[----:B------:R-:W-:Y:S01]  /*42e0*/  UIMAD.WIDE.U32 UR10, UR6, UR14, URZ ;  /* 0x0000000e060a72a5 */ /* 0x000fe2000f8e00ff */
[----:B------:R-:W-:Y:S02]  /*42f0*/  UMOV UR5, UR21 ;  /* 0x0000001500057c82 */ /* 0x000fe40008000000 */
[----:B------:R-:W-:Y:S03]  /*4300*/  @UP4 USHF.R.U32.HI UR4, URZ, UR15, UR5 ;  /* 0x0000000fff044299 */ /* 0x000fe60008011605 */
[----:B------:R-:W-:Y:S01]  /*4310*/  UMOV UR5, UR23 ;  /* 0x0000001700057c82 */ /* 0x000fe20008000000 */
[----:B------:R-:W-:Y:S02]  /*4320*/  UIMAD UR4, UR40, UR4, URZ ;  /* 0x00000004280472a4 */ /* 0x000fe4000f8e02ff */
[----:B------:R-:W-:Y:S02]  /*4330*/  @UP4 USHF.R.U32.HI UR8, URZ, UR15, UR5 ;  /* 0x0000000fff084299 */ /* 0x000fe40008011605 */
[----:B------:R-:W-:Y:S02]  /*4340*/  USEL UR5, UR13, UR9, !UP6 ;  /* 0x000000090d057287 */ /* 0x000fe4000f000000 */
[----:B------:R-:W-:Y:S02]  /*4350*/  UIMAD UR9, UR40, UR8, URZ ;  /* 0x00000008280972a4 */ /* 0x000fe4000f8e02ff */
[----:B------:R-:W-:Y:S03]  /*4360*/  UISETP.GE.AND UP0, UPT, UR6, UR4, UPT ;  /* 0x000000040600728c */ /* 0x000fe6000bf06270 */
[----:B------:R-:W-:Y:S01]  /*4370*/  UMOV UR4, UR11 ;  /* 0x0000000b00047c82 */ /* 0x000fe20008000000 */
[----:B------:R-:W-:Y:S02]  /*4380*/  UISETP.GE.OR UP0, UPT, UR5, UR9, UP0 ;  /* 0x000000090500728c */ /* 0x000fe40008706670 */
[----:B------:R-:W-:Y:S02]  /*4390*/  USHF.R.U32.HI UR4, URZ, UR15, UR4 ;  /* 0x0000000fff047299 */ /* 0x000fe40008011604 */
[----:B------:R-:W-:Y:S02]  /*43a0*/  UIMAD.WIDE.U32 UR10, UR5, UR14, URZ ;  /* 0x0000000e050a72a5 */ /* 0x000fe4000f8e00ff */
[----:B------:R-:W-:Y:S04]  /*43b0*/  USEL UR12, UR6, UR4, !UP4 ;  /* 0x00000004060c7287 */ /* 0x000fe8000e000000 */
[----:B------:R-:W-:Y:S01]  /*43c0*/  UIADD3 UR9, UPT, UPT, -UR12, URZ, URZ ;  /* 0x000000ff0c097290 */ /* 0x000fe2000fffe1ff */
[----:B------:R-:W-:Y:S02]  /*43d0*/  @!UP0 UMOV UR4, UR11 ;  /* 0x0000000b00048c82 */ /* 0x000fe40008000000 */
[----:B------:R-:W-:Y:S02]  /*43e0*/  @!UP0 USHF.R.U32.HI UR4, URZ, UR15, UR4 ;  /* 0x0000000fff048299 */ /* 0x000fe40008011604 */
[----:B------:R-:W-:Y:S02]  /*43f0*/  UIMAD UR9, UR40, UR9, UR6 ;  /* 0x00000009280972a4 */ /* 0x000fe4000f8e0206 */
[----:B------:R-:W-:Y:S04]  /*4400*/  @!UP0 USEL UR4, UR5, UR4, !UP4 ;  /* 0x0000000405048287 */ /* 0x000fe8000e000000 */
[----:B------:R-:W-:Y:S02]  /*4410*/  @!UP0 UIMAD UR9, UR8, UR9, UR4 ;  /* 0x00000009080982a4 */ /* 0x000fe4000f8e0204 */
[----:B------:R-:W-:Y:S02]  /*4420*/  @!UP0 UIADD3 UR10, UPT, UPT, UR12, -UR4, URZ ;  /* 0x800000040c0a8290 */ /* 0x000fe4000fffe0ff */
[----:B------:R-:W-:Y:S02]  /*4430*/  UIADD3 UR4, UPT, UPT, -UR5, URZ, URZ ;  /* 0x000000ff05047290 */ /* 0x000fe4000fffe1ff */
[----:B------:R-:W-:Y:S02]  /*4440*/  UIADD3 UR8, UPT, UPT, -UR6, URZ, URZ ;  /* 0x000000ff06087290 */ /* 0x000fe4000fffe1ff */
[----:B------:R-:W-:Y:S02]  /*4450*/  @!UP0 UIMAD UR6, UR10, UR40, UR5 ;  /* 0x000000280a0682a4 */ /* 0x000fe4000f8e0205 */
[----:B------:R-:W-:Y:S02]  /*4460*/  UIMAD UR13, UR16, UR4, UR13 ;  /* 0x00000004100d72a4 */ /* 0x000fe4000f8e020d */
[----:B------:R-:W-:Y:S01]  /*4470*/  UIMAD UR7, UR30, UR8, UR7 ;  /* 0x000000081e0772a4 */ /* 0x000fe2000f8e0207 */
[----:B------:R-:W-:Y:S02]  /*4480*/  @!UP0 UMOV UR5, UR9 ;  /* 0x0000000900058c82 */ /* 0x000fe40008000000 */
[----:B------:R-:W-:Y:S02]  /*4490*/  UIMAD UR13, UR5, UR16, UR13 ;  /* 0x00000010050d72a4 */ /* 0x000fe4000f8e020d */
[----:B------:R-:W-:Y:S11]  /*44a0*/  UIMAD UR7, UR6, UR30, UR7 ;  /* 0x0000001e060772a4 */ /* 0x000ff6000f8e0207 */
[----:B------:R-:W-:Y:S01]  /*44b0*/  @!UPT UIADD3 URZ, UPT, UPT, URZ, URZ, URZ ;  /* 0x000000fffffff290 */ /* 0x000fe2000fffe0ff */
.L_x_75:
[----:B------:R-:W3:Y:S01]  /*44c0*/  @!UP2 LDCU.128 UR20, c[0x0][0xb10] ;  /* 0x00016200ff14a7ac */ /* 0x000ee20008000c00 */
[C---:B------:R-:W-:Y:S02]  /*44d0*/  ISETP.NE.U32.AND P1, PT, R4.reuse, RZ, PT ;  /* 0x000000ff0400720c */ /* 0x040fe40003f25070 */
[----:B------:R-:W-:Y:S02]  /*44e0*/  ISETP.NE.U32.AND P0, PT, R4, RZ, PT ;  /* 0x000000ff0400720c */ /* 0x000fe40003f05070 */
[C---:B------:R-:W-:Y:S02]  /*44f0*/  ISETP.NE.AND.EX P1, PT, R5.reuse, RZ, PT, P1 ;  /* 0x000000ff0500720c */ /* 0x040fe40003f25310 */
[----:B------:R-:W-:Y:S01]  /*4500*/  ISETP.NE.AND.EX P0, PT, R5, RZ, PT, P0 ;  /* 0x000000ff0500720c */ /* 0x000fe20003f05300 */
[----:B------:R-:W4:Y:S01]  /*4510*/  @!UP2 LDCU UR5, c[0x0][0xb0c] ;  /* 0x00016180ff05a7ac */ /* 0x000f220008000800 */
[----:B------:R-:W-:Y:S01]  /*4520*/  SHF.L.U32 R6, R15, 0x1f, RZ ;  /* 0x0000001f0f067819 */ /* 0x000fe200000006ff */
[----:B---3--:R-:W-:Y:S07]  /*4530*/  UIMAD.WIDE.U32 UR8, UR13, UR20, URZ ;  /* 0x000000140d0872a5 */ /* 0x008fee000f8e00ff */
[----:B------:R-:W-:Y:S01]  /*4540*/  @!UP2 UMOV UR4, UR9 ;  /* 0x000000090004ac82 */ /* 0x000fe20008000000 */
[----:B----4-:R-:W-:Y:S02]  /*4550*/  @!UP2 UISETP.NE.AND UP0, UPT, UR5, 0x1, UPT ;  /* 0x000000010500a88c */ /* 0x010fe4000bf05270 */
[----:B------:R-:W-:Y:S02]  /*4560*/  @!UP2 USHF.R.U32.HI UR4, URZ, UR21, UR4 ;  /* 0x00000015ff04a299 */ /* 0x000fe40008011604 */
[----:B------:R-:W-:Y:S02]  /*4570*/  UIMAD.WIDE.U32 UR8, UR7, UR23, URZ ;  /* 0x00000017070872a5 */ /* 0x000fe4000f8e00ff */
[----:B------:R-:W-:Y:S02]  /*4580*/  @!UP2 USEL UR10, UR13, UR4, !UP0 ;  /* 0x000000040d0aa287 */ /* 0x000fe4000c000000 */
[----:B------:R-:W-:Y:S03]  /*4590*/  @!UP2 UISETP.NE.AND UP0, UPT, UR22, 0x1, UPT ;  /* 0x000000011600a88c */ /* 0x000fe6000bf05270 */
[----:B------:R-:W-:Y:S02]  /*45a0*/  @!UP2 UMOV UR6, UR9 ;  /* 0x000000090006ac82 */ /* 0x000fe40008000000 */
[----:B------:R-:W3:Y:S02]  /*45b0*/  @!UP2 LDCU UR4, c[0x0][0xb20] ;  /* 0x00016400ff04a7ac */ /* 0x000ee40008000800 */
[----:B---3--:R-:W-:Y:S04]  /*45c0*/  @!UP2 USHF.R.U32.HI UR6, URZ, UR4, UR6 ;  /* 0x00000004ff06a299 */ /* 0x008fe80008011606 */
[----:B------:R-:W-:Y:S04]  /*45d0*/  @!UP2 USEL UR6, UR7, UR6, !UP0 ;  /* 0x000000060706a287 */ /* 0x000fe8000c000000 */
[----:B------:R-:W-:Y:S02]  /*45e0*/  @!UP2 UIADD3 UR4, UPT, UPT, -UR10, UR6, URZ ;  /* 0x000000060a04a290 */ /* 0x000fe4000fffe1ff */
[----:B------:R-:W-:Y:S02]  /*45f0*/  @!UP2 UIADD3 UR6, UPT, UPT, UR10, -UR6, URZ ;  /* 0x800000060a06a290 */ /* 0x000fe4000fffe0ff */
[----:B------:R-:W-:Y:S02]  /*4600*/  @!UP2 UIMAD UR13, UR4, UR5, UR13 ;  /* 0x00000005040da2a4 */ /* 0x000fe4000f8e020d */
[----:B------:R-:W-:Y:S01]  /*4610*/  @!UP2 UIMAD UR7, UR6, UR22, UR7 ;  /* 0x000000160607a2a4 */ /* 0x000fe2000f8e0207 */
[----:B------:R-:W-:Y:S11]  /*4620*/  BRA.U UP3, `(.L_x_76) ;  /* 0x0000000103107547 */ /* 0x000ff6000b800000 */
[----:B------:R-:W-:Y:S04]  /*4630*/  MOV R7, UR34 ;  /* 0x0000002200077c02 */ /* 0x000fe80008000f00 */
[----:B------:R-:W-:Y:S04]  /*4640*/  SHF.L.U32 R7, R7, 0x1f, RZ ;  /* 0x0000001f07077819 */ /* 0x000fe800000006ff */
[----:B------:R-:W3:Y:S02]  /*4650*/  SYNCS.PHASECHK.TRANS64.TRYWAIT P2, [UR17+0x48], R7 ;  /* 0x00004807ff0075a7 */ /* 0x000ee40008041111 */
[----:B---3--:R-:W-:Y:S05]  /*4660*/  @!P2 BRA `(.L_x_77) ;  /* 0x00000028003ca947 */ /* 0x008fea0003800000 */
.L_x_76:
[----:B------:R-:W-:Y:S05]  /*4670*/  @!P1 BRA `(.L_x_78) ;  /* 0x0000000000309947 */ /* 0x000fea0003800000 */
[----:B------:R-:W-:Y:S01]  /*4680*/  ISETP.NE.U32.AND P1, PT, R2, RZ, PT ;  /* 0x000000ff0200720c */ /* 0x000fe20003f25070 */
[----:B------:R-:W3:Y:S01]  /*4690*/  LDCU.64 UR4, c[0x0][0x358] ;  /* 0x00006b00ff0477ac */ /* 0x000ee20008000a00 */
[----:B------:R-:W-:Y:S02]  /*46a0*/  IMAD.MOV.U32 R80, RZ, RZ, 0x1 ;  /* 0x00000001ff507424 */ /* 0x000fe400078e00ff */
[----:B------:R-:W-:Y:S11]  /*46b0*/  ISETP.NE.AND.EX P1, PT, R3, RZ, PT, P1 ;  /* 0x000000ff0300720c */ /* 0x000ff60003f25310 */
[----:B------:R-:W-:Y:S02]  /*46c0*/  @!UPT UIADD3 URZ, UPT, UPT, URZ, URZ, URZ ;  /* 0x000000fffffff290 */ /* 0x000fe4000fffe0ff */
[----:B------:R-:W4:Y:S01]  /*46d0*/  @P1 LDC.64 R8, c[0x0][0x888] ;  /* 0x00022200ff081b82 */ /* 0x000f220000000a00 */
[----:B-1----:R-:W-:Y:S04]  /*46e0*/  @P1 IMAD R0, R4, UR36, RZ ;  /* 0x0000002404001c24 */ /* 0x002fe8000f8e02ff */
[----:B----4-:R-:W-:Y:S04]  /*46f0*/  @P1 IMAD.WIDE R8, R0, 0x4, R8 ;  /* 0x0000000400081825 */ /* 0x010fe800078e0208 */
[----:B------:R-:W-:Y:S01]  /*4700*/  HFMA2 R0, -RZ, RZ, 0, 5.9604644775390625e-08 ;  /* 0x00000001ff007431 */ /* 0x000fe200000001ff */
[----:B---3-5:R3:W5:Y:S04]  /*4710*/  @P1 LDG.E R39, desc[UR4][R8.64] ;  /* 0x0000000408271981 */ /* 0x028768000c1e1900 */
[----:B------:R-:W-:Y:S01]  /*4720*/  @!P1 PRMT R80, R0, 0x7610, R80 ;  /* 0x0000761000509816 */ /* 0x000fe20000000050 */
[----:B---3--:R-:W4:Y:S06]  /*4730*/  @!P1 LDC R39, c[0x0][0x880] ;  /* 0x00022000ff279b82 */ /* 0x008f2c0000000800 */
.L_x_78:
[----:B----45:R-:W-:Y:S01]  /*4740*/  @!P0 ISETP.EQ.AND P1, PT, R39, RZ, PT ;  /* 0x000000ff2700820c */ /* 0x030fe20003f22270 */
[----:B------:R-:W-:Y:S01]  /*4750*/  @!UPT UIADD3 URZ, UPT, UPT, URZ, URZ, URZ ;  /* 0x000000fffffff290 */ /* 0x000fe2000fffe0ff */
[----:B------:R-:W-:Y:S11]  /*4760*/  @!P0 BRA `(.L_x_79) ;  /* 0x0000000000188947 */ /* 0x000ff60003800000 */
[----:B------:R-:W-:Y:S02]  /*4770*/  LOP3.LUT P0, RZ, R80, 0xff, RZ, 0xc0, !PT ;  /* 0x000000ff50ff7812 */ /* 0x000fe4000780c0ff */
[----:B------:R-:W-:Y:S04]  /*4780*/  ISETP.NE.U32.AND P1, PT, R2, RZ, PT ;  /* 0x000000ff0200720c */ /* 0x000fe80003f25070 */
[----:B------:R-:W-:Y:S04]  /*4790*/  ISETP.NE.AND.EX P1, PT, R3, RZ, PT, P1 ;  /* 0x000000ff0300720c */ /* 0x000fe80003f25310 */
[----:B------:R-:W-:Y:S03]  /*47a0*/  PLOP3.LUT P1, PT, P1, PT, PT, 0x8, 0x80 ;  /* 0x000000000080781c */ /* 0x000fe60000f2e170 */
[----:B------:R-:W-:Y:S11]  /*47b0*/  @P0 ISETP.EQ.AND P1, PT, R39, RZ, PT ;  /* 0x000000ff2700020c */ /* 0x000ff60003f22270 */
[----:B------:R-:W-:Y:S02]  /*47c0*/  @!UPT UIADD3 URZ, UPT, UPT, URZ, URZ, URZ ;  /* 0x000000fffffff290 */ /* 0x000fe4000fffe0ff */
.L_x_79:
[----:B------:R-:W3:Y:S01]  /*47d0*/  SYNCS.PHASECHK.TRANS64.TRYWAIT P0, [UR17+0x38], R6 ;  /* 0x00003806ff0075a7 */ /* 0x000ee20008001111 */
[----:B------:R-:W-:Y:S02]  /*47e0*/  ELECT P2, URZ, PT ;  /* 0x0000000000ff782f */ /* 0x000fe40003840000 */
[----:B------:R-:W-:Y:S01]  /*47f0*/  IADD3 R14, PT, PT, R14, 0x1, RZ ;  /* 0x000000010e0e7810 */ /* 0x000fe20007ffe0ff */
[----:B---3--:R-:W-:Y:S10]  /*4800*/  @!P0 BRA `(.L_x_80) ;  /* 0x0000002400ec8947 */ /* 0x008ff40003800000 */
.L_x_129:
[----:B------:R-:W-:Y:S01]  /*4810*/  PLOP3.LUT P1, PT, P1, P2, PT, 0xf2, 0x2f ;  /* 0x00000000002f781c */ /* 0x000fe20000f25e72 */
[----:B------:R-:W-:Y:S01]  /*4820*/  UMOV UR18, 0x0 ;  /* 0x0000000000127882 */ /* 0x000fe20000000000 */
[----:B------:R-:W-:Y:S01]  /*4830*/  UMOV UR19, 0x10000000 ;  /* 0x1000000000137882 */ /* 0x000fe20000000000 */
[----:B------:R-:W-:Y:S01]  /*4840*/  UMOV UR12, UR36 ;  /* 0x00000024000c7c82 */ /* 0x000fe20008000000 */
[----:B------:R-:W-:Y:S01]  /*4850*/  LOP3.LUT R15, R15, 0x1, RZ, 0x3c, !PT ;  /* 0x000000010f0f7812 */ /* 0x000fe200078e3cff */
[----:B------:R-:W-:Y:S01]  /*4860*/  UPLOP3.LUT UP3, UPT, UPT, UPT, UPT, 0x80, 0x8 ;  /* 0x000000000008789c */ /* 0x000fe20003f6f070 */
[----:B------:R-:W-:Y:S07]  /*4870*/  UMOV UR36, UR24 ;  /* 0x0000001800247c82 */ /* 0x000fee0008000000 */
[----:B-1----:R-:W-:Y:S01]  /*4880*/  @!P1 IADD3 R6, P0, PT, R16, 0x580, RZ ;  /* 0x0000058010069810 */ /* 0x002fe20007f1e0ff */
[----:B------:R-:W-:Y:S03]  /*4890*/  VOTEU.ALL UP0, P1 ;  /* 0x0000000000ff7886 */ /* 0x000fe60000800000 */
[----:B------:R-:W-:Y:S01]  /*48a0*/  @!P1 R2UR UR5, R6 ;  /* 0x00000000060592ca */ /* 0x000fe200000e0000 */
[----:B------:R-:W-:Y:S01]  /*48b0*/  @!P1 IMAD.X R0, RZ, RZ, R17, P0 ;  /* 0x000000ffff009224 */ /* 0x000fe200000e0611 */
[----:B------:R-:W-:Y:S01]  /*48c0*/  @!UP0 USHF.L.U32 UR10, UR45, 0x6, URZ ;  /* 0x000000062d0a8899 */ /* 0x000fe200080006ff */
[----:B------:R-:W-:Y:S01]  /*48d0*/  ISETP.NE.AND P0, PT, R14, 0x2, PT ;  /* 0x000000020e00780c */ /* 0x000fe20003f05270 */
[----:B------:R-:W-:Y:S02]  /*48e0*/  @!UP0 USHF.L.U32 UR11, UR46, 0x6, URZ ;  /* 0x000000062e0b8899 */ /* 0x000fe400080006ff */
[----:B------:R-:W-:Y:S01]  /*48f0*/  @!P1 R2UR UR4, R0 ;  /* 0x00000000000492ca */ /* 0x000fe200000e0000 */
[----:B------:R-:W-:Y:S01]  /*4900*/  @!UP0 UIADD3 UR8, UPT, UPT, UR17, 0x200, URZ ;  /* 0x0000020011088890 */ /* 0x000fe2000fffe0ff */
[----:B------:R-:W-:Y:S01]  /*4910*/  SEL R0, RZ, 0x1, P0 ;  /* 0x00000001ff007807 */ /* 0x000fe20000000000 */
[----:B------:R-:W-:Y:S01]  /*4920*/  @!UP0 UIADD3 UR9, UPT, UPT, UR17, 0x30, URZ ;  /* 0x0000003011098890 */ /* 0x000fe2000fffe0ff */
[----:B------:R-:W-:Y:S01]  /*4930*/  SEL R14, R14, RZ, P0 ;  /* 0x000000ff0e0e7207 */ /* 0x000fe20000000000 */
[----:B------:R-:W-:Y:S01]  /*4940*/  VOTEU.ALL UP0, P1 ;  /* 0x0000000000ff7886 */ /* 0x000fe20000800000 */
[----:B------:R-:W-:Y:S01]  /*4950*/  LOP3.LUT R13, R13, R0, RZ, 0x3c, !PT ;  /* 0x000000000d0d7212 */ /* 0x000fe200078e3cff */
[----:B------:R-:W-:Y:S01]  /*4960*/  IMAD.U32 R6, RZ, RZ, UR5 ;  /* 0x00000005ff067e24 */ /* 0x000fe2000f8e00ff */
[----:B------:R-:W-:Y:S02]  /*4970*/  UIADD3 UR45, UPT, UPT, UR7, UR60, URZ ;  /* 0x0000003c072d7290 */ /* 0x000fe4000fffe0ff */
[----:B------:R-:W-:Y:S03]  /*4980*/  UIADD3 UR46, UPT, UPT, UR13, UR57, URZ ;  /* 0x000000390d2e7290 */ /* 0x000fe6000fffe0ff */
[----:B------:R-:W-:Y:S01]  /*4990*/  IMAD.U32 R7, RZ, RZ, UR4 ;  /* 0x00000004ff077e24 */ /* 0x000fe2000f8e00ff */
[----:B------:R-:W-:Y:S04]  /*49a0*/  @!P1 R2UR UR4, R6 ;  /* 0x00000000060492ca */ /* 0x000fe800000e0000 */
[----:B------:R-:W-:Y:S11]  /*49b0*/  @!P1 R2UR UR5, R7 ;  /* 0x00000000070592ca */ /* 0x000ff600000e0000 */
[----:B------:R-:W-:Y:S02]  /*49c0*/  @!UPT UIADD3 URZ, UPT, UPT, URZ, URZ, URZ ;  /* 0x000000fffffff290 */ /* 0x000fe4000fffe0ff */
[----:B------:R3:W-:Y:S01]  /*49d0*/  @!UP0 UTMALDG.3D [UR8], [UR4], desc[UR18] ;  /* 0x00001208040085b4 */ /* 0x0007e20008011000 */
[----:B------:R3:W-:Y:S01]  /*49e0*/  @!P1 SYNCS.ARRIVE.TRANS64.RED.A0TR RZ, [UR17+0x30], R12 ;  /* 0x0000300cffff99a7 */ /* 0x0007e20008300411 */
[----:B------:R-:W-:Y:S01]  /*49f0*/  SYNCS.ARRIVE.TRANS64.RED.A1T0 RZ, [UR48], RZ ;  /* 0x000000ffffff79a7 */ /* 0x000fe20008100430 */
[----:B------:R-:W-:Y:S05]  /*4a00*/  BRA.U UP1, `(.L_x_81) ;  /* 0xfffffff5018c7547 */ /* 0x000fea000b83ffff */
[----:B------:R-:W-:Y:S07]  /*4a10*/  MOV R0, UR17 ;  /* 0x0000001100007c02 */ /* 0x000fee0008000f00 */
.L_x_82:
[----:B-1----:R-:W-:-:S04]  /*4a20*/  SHF.L.U32 R2, R15, 0x1f, RZ ;  /* 0x0000001f0f027819 */ /* 0x002fc800000006ff */
[----:B------:R1:W4:Y:S03]  /*4a30*/  SYNCS.PHASECHK.TRANS64.TRYWAIT P0, [R0+URZ+0x38], R2 ;  /* 0x00003802000075a7 */ /* 0x00032600080011ff */
[----:B----4-:R-:W-:Y:S05]  /*4a40*/  @!P0 NANOSLEEP.SYNCS 0x989680 ;  /* 0x009896800000895d */ /* 0x010fea0003900000 */
[----:B------:R-:W4:Y:S02]  /*4a50*/  @!P0 SYNCS.PHASECHK.TRANS64 P0, [R0+URZ+0x38], R2 ;  /* 0x00003802000085a7 */ /* 0x000f2400080010ff */
[----:B--234-:R-:W-:Y:S05]  /*4a60*/  @P0 EXIT ;  /* 0x000000000000094d */ /* 0x01cfea0003800000 */
[----:B------:R-:W-:Y:S05]  /*4a70*/  BRA `(.L_x_82) ;  /* 0xfffffffc00e87947 */ /* 0x000fea000383ffff */
.L_x_73:
[----:B------:R-:W-:-:S06]  /*4a80*/  UISETP.GE.AND UP0, UPT, UR22, 0x4, UPT ;  /* 0x000000041600788c */ /* 0x000fcc000bf06270 */
[----:B------:R-:W-:-:S13]  /*4a90*/  PLOP3.LUT P0, PT, PT, PT, UP0, 0x80, 0x8 ;  /* 0x000000000008781c */ /* 0x000fda0003f0f008 */
[----:B-1----:R-:W-:Y:S05]  /*4aa0*/  @!P0 EXIT ;  /* 0x000000000000894d */ /* 0x002fea0003800000 */
[----:B------:R-:W-:Y:S01]  /*4ab0*/  BAR.SYNC.DEFER_BLOCKING 0x6, 0xa0 ;  /* 0x0182800000007b1d */ /* 0x000fe20000010000 */
[C---:B------:R-:W-:Y:S01]  /*4ac0*/  IMAD.SHL.U32 R7, R69.reuse, 0x40, RZ ;  /* 0x0000004045077824 */ /* 0x040fe200078e00ff */
[----:B------:R-:W-:Y:S01]  /*4ad0*/  CS2R R84, SRZ ;  /* 0x0000000000547805 */ /* 0x000fe2000001ff00 */
[C---:B------:R-:W-:Y:S01]  /*4ae0*/  IMAD.SHL.U32 R4, R69.reuse, 0x20, RZ ;  /* 0x0000002045047824 */ /* 0x040fe200078e00ff */
[----:B------:R-:W-:Y:S01]  /*4af0*/  CS2R R82, SRZ ;  /* 0x0000000000527805 */ /* 0x000fe2000001ff00 */
[----:B------:R-:W-:Y:S01]  /*4b00*/  IMAD.SHL.U32 R5, R69, 0x8, RZ ;  /* 0x0000000845057824 */ /* 0x000fe200078e00ff */
[----:B------:R-:W-:Y:S01]  /*4b10*/  UMOV UR44, 0x400 ;  /* 0x00000400002c7882 */ /* 0x000fe20000000000 */
[----:B------:R-:W-:Y:S01]  /*4b20*/  LOP3.LUT R6, R7, 0x180, RZ, 0xc0, !PT ;  /* 0x0000018007067812 */ /* 0x000fe200078ec0ff */
[----:B------:R-:W-:Y:S01]  /*4b30*/  ULEA UR44, UR48, UR44, 0x18 ;  /* 0x0000002c302c7291 */ /* 0x000fe2000f8ec0ff */
[----:B------:R-:W-:Y:S01]  /*4b40*/  LOP3.LUT R4, R4, 0xc00, RZ, 0xc0, !PT ;  /* 0x00000c0004047812 */ /* 0x000fe200078ec0ff */
[----:B------:R-:W1:Y:S01]  /*4b50*/  LDC.64 R74, c[0x0][0x888] ;  /* 0x00022200ff4a7b82 */ /* 0x000e620000000a00 */
[----:B------:R-:W-:Y:S01]  /*4b60*/  LOP3.LUT R5, R6, 0x30, R5, 0xf8, !PT ;  /* 0x0000003006057812 */ /* 0x000fe200078ef805 */
[C---:B------:R-:W-:Y:S01]  /*4b70*/  IMAD.SHL.U32 R6, R69.reuse, 0x2, RZ ;  /* 0x0000000245067824 */ /* 0x040fe200078e00ff */
[--C-:B------:R-:W-:Y:S01]  /*4b80*/  LOP3.LUT R4, R4, 0x40, R7.reuse, 0xf8, !PT ;  /* 0x0000004004047812 */ /* 0x100fe200078ef807 */
[C---:B------:R-:W-:Y:S01]  /*4b90*/  IMAD.U32 R37, R69.reuse, 0x10000, RZ ;  /* 0x0001000045257824 */ /* 0x040fe200078e00ff */
[----:B------:R-:W-:Y:S01]  /*4ba0*/  UIADD3 UR4, UPT, UPT, UR44, 0x1200, URZ ;  /* 0x000012002c047890 */ /* 0x000fe2000fffe0ff */
[----:B------:R-:W-:Y:S01]  /*4bb0*/  IMAD.SHL.U32 R78, R69, 0x10, RZ ;  /* 0x00000010454e7824 */ /* 0x000fe200078e00ff */
[----:B------:R-:W-:Y:S01]  /*4bc0*/  LOP3.LUT R5, R5, 0x20, R6, 0x78, !PT ;  /* 0x0000002005057812 */ /* 0x000fe200078e7806 */
[----:B------:R-:W2:Y:S01]  /*4bd0*/  LDC.64 R76, c[0x0][0x890] ;  /* 0x00022400ff4c7b82 */ /* 0x000ea20000000a00 */
[----:B------:R-:W-:Y:S01]  /*4be0*/  LOP3.LUT R4, R4, 0x200, R7, 0xf8, !PT ;  /* 0x0000020004047812 */ /* 0x000fe200078ef807 */
[----:B------:R-:W-:Y:S01]  /*4bf0*/  IMAD.MOV.U32 R36, RZ, RZ, RZ ;  /* 0x000000ffff247224 */ /* 0x000fe200078e00ff */
[----:B------:R-:W-:Y:S01]  /*4c00*/  LOP3.LUT R37, R37, 0x600000, RZ, 0xc0, !PT ;  /* 0x0060000025257812 */ /* 0x000fe200078ec0ff */
[----:B------:R-:W-:Y:S01]  /*4c10*/  IMAD.U32 R86, RZ, RZ, UR4 ;  /* 0x00000004ff567e24 */ /* 0x000fe2000f8e00ff */
[----:B------:R-:W-:Y:S01]  /*4c20*/  LOP3.LUT R79, R4, R5, RZ, 0xfc, !PT ;  /* 0x00000005044f7212 */ /* 0x000fe200078efcff */
[----:B------:R-:W3:Y:S01]  /*4c30*/  LDS R0, [UR44+0x100] ;  /* 0x0001002cff007984 */ /* 0x000ee20008000800 */
[----:B------:R-:W-:Y:S01]  /*4c40*/  LOP3.LUT R78, R78, 0x20, RZ, 0xc0, !PT ;  /* 0x000000204e4e7812 */ /* 0x000fe200078ec0ff */
[----:B------:R-:W4:Y:S01]  /*4c50*/  LDC.64 R72, c[0x0][0x8b0] ;  /* 0x00022c00ff487b82 */ /* 0x000f220000000a00 */
[----:B------:R-:W1:Y:S01]  /*4c60*/  LDCU UR50, c[0x0][0x370] ;  /* 0x00006e00ff3277ac */ /* 0x000e620008000800 */
[----:B------:R-:W-:Y:S01]  /*4c70*/  VIADD R4, R79, UR44 ;  /* 0x0000002c4f047c36 */ /* 0x000fe20008000000 */
[----:B------:R-:W1:Y:S04]  /*4c80*/  LDCU.64 UR62, c[0x0][0x348] ;  /* 0x00006900ff3e77ac */ /* 0x000e680008000a00 */
[----:B------:R-:W-:Y:S01]  /*4c90*/  IADD3 R78, PT, PT, -R78, 0x200, R4 ;  /* 0x000002004e4e7810 */ /* 0x000fe20007ffe104 */
[----:B------:R-:W1:Y:S01]  /*4ca0*/  LDC.64 R70, c[0x0][0x8a8] ;  /* 0x00022a00ff467b82 */ /* 0x000e620000000a00 */
[----:B------:R-:W1:Y:S01]  /*4cb0*/  LDCU UR41, c[0x0][0xb0c] ;  /* 0x00016180ff2977ac */ /* 0x000e620008000800 */
[----:B------:R-:W1:Y:S01]  /*4cc0*/  LDCU UR39, c[0x0][0xb30] ;  /* 0x00016600ff2777ac */ /* 0x000e620008000800 */
[----:B------:R-:W1:Y:S01]  /*4cd0*/  LDCU.64 UR58, c[0x0][0x888] ;  /* 0x00011100ff3a77ac */ /* 0x000e620008000a00 */
[----:B------:R-:W1:Y:S01]  /*4ce0*/  LDCU.64 UR42, c[0x0][0xb28] ;  /* 0x00016500ff2a77ac */ /* 0x000e620008000a00 */
[----:B------:R-:W1:Y:S01]  /*4cf0*/  LDCU.128 UR52, c[0x0][0xb10] ;  /* 0x00016200ff3477ac */ /* 0x000e620008000c00 */
[----:B------:R-:W1:Y:S01]  /*4d00*/  LDCU UR49, c[0x0][0x374] ;  /* 0x00006e80ff3177ac */ /* 0x000e620008000800 */
[----:B------:R-:W-:Y:S01]  /*4d10*/  UIADD3 UR56, UPT, UPT, UR44, 0x200, URZ ;  /* 0x000002002c387890 */ /* 0x000fe2000fffe0ff */
[----:B---3--:R-:W-:-:S11]  /*4d20*/  IMAD.IADD R37, R0, 0x1, R37 ;  /* 0x0000000100257824 */ /* 0x008fd600078e0225 */
.L_x_100:
[----:B------:R-:W-:Y:S02]  /*4d30*/  LEA R3, R82, UR44, 0x3 ;  /* 0x0000002c52037c11 */ /* 0x000fe4000f8e18ff */
[----:B------:R-:W-:Y:S02]  /*4d40*/  SHF.L.U32 R0, R84, 0x1f, RZ ;  /* 0x0000001f54007819 */ /* 0x000fe400000006ff */
[----:B-1----:R-:W-:Y:S02]  /*4d50*/  LEA R4, R82, UR44, 0x4 ;  /* 0x0000002c52047c11 */ /* 0x002fe4000f8e20ff */
[----:B------:R-:W3:Y:S02]  /*4d60*/  SYNCS.PHASECHK.TRANS64.TRYWAIT P0, [R3+URZ+0x50], R0 ;  /* 0x00005000030075a7 */ /* 0x000ee400080011ff */
[----:B--23--:R-:W-:Y:S05]  /*4d70*/  @!P0 BRA `(.L_x_83) ;  /* 0x0000002000a88947 */ /* 0x00cfea0003800000 */
.L_x_130:
[----:B------:R-:W1:Y:S01]  /*4d80*/  LDS.128 R4, [R4+0xe0] ;  /* 0x0000e00004047984 */ /* 0x000e620000000c00 */
[----:B------:R-:W-:Y:S01]  /*4d90*/  UISETP.GE.AND UP0, UPT, UR40, 0x1, UPT ;  /* 0x000000012800788c */ /* 0x000fe2000bf06270 */
[----:B------:R-:W-:Y:S01]  /*4da0*/  @!PT LDS RZ, [RZ] ;  /* 0x00000000fffff984 */ /* 0x000fe20000000800 */
[----:B------:R-:W-:Y:S01]  /*4db0*/  @!PT LDS RZ, [RZ] ;  /* 0x00000000fffff984 */ /* 0x000fe20000000800 */
[----:B------:R-:W-:Y:S01]  /*4dc0*/  @!PT LDS RZ, [RZ] ;  /* 0x00000000fffff984 */ /* 0x000fe20000000800 */
[----:B------:R-:W-:Y:S01]  /*4dd0*/  @!PT LDS RZ, [RZ] ;  /* 0x00000000fffff984 */ /* 0x000fe20000000800 */
[----:B------:R2:W-:Y:S06]  /*4de0*/  MEMBAR.ALL.CTA ;  /* 0x0000000000007992 */ /* 0x0005ec0000008000 */
[----:B--2---:R-:W2:Y:S01]  /*4df0*/  FENCE.VIEW.ASYNC.S ;  /* 0x00000000000073c6 */ /* 0x004ea20000000000 */
[----:B-1----:R-:W-:Y:S11]  /*4e00*/  LOP3.LUT P0, RZ, R6, 0x1, RZ, 0xc0, !PT ;  /* 0x0000000106ff7812 */ /* 0x002ff6000780c0ff */
[----:B------:R-:W-:Y:S02]  /*4e10*/  @!UPT UIADD3 URZ, UPT, UPT, URZ, URZ, URZ ;  /* 0x000000fffffff290 */ /* 0x000fe4000fffe0ff */
[----:B--2---:R-:W-:Y:S01]  /*4e20*/  VOTEU.ANY UP1, P0 ;  /* 0x0000000000ff7886 */ /* 0x004fe20000020100 */
[----:B------:R-:W-:Y:S01]  /*4e30*/  PLOP3.LUT P0, PT, PT, PT, UP1, 0x80, 0x8 ;  /* 0x000000000008781c */ /* 0x000fe20003f0f018 */
[----:B------:R-:W-:Y:S11]  /*4e40*/  UP2UR UR47, UPR, URZ, 0x2 ;  /* 0x00000002ff2f7883 */ /* 0x000ff60008000000 */
[----:B------:R-:W-:Y:S01]  /*4e50*/  @!UPT UIADD3 URZ, UPT, UPT, URZ, URZ, URZ ;  /* 0x000000fffffff290 */ /* 0x000fe2000fffe0ff */
        /* <DEDUP_REMOVED lines=13> */
[----:B------:R-:W2:Y:S01]  /*4f30*/  LDCU UR12, c[0x0][0xb20] ;  /* 0x00016400ff0c77ac */ /* 0x000ea20008000800 */
[----:B------:R-:W-:Y:S02]  /*4f40*/  UIMAD.WIDE.U32 UR4, UR49, UR55, URZ ;  /* 0x00000037310472a5 */ /* 0x000fe4000f8e00ff */
[----:B------:R-:W-:Y:S02]  /*4f50*/  UIMAD.WIDE.U32 UR6, UR50, UR52, URZ ;  /* 0x00000034320672a5 */ /* 0x000fe4000f8e00ff */
[----:B------:R-:W-:Y:S02]  /*4f60*/  UISETP.NE.AND UP0, UPT, UR54, 0x1, UPT ;  /* 0x000000013600788c */ /* 0x000fe4000bf05270 */
[----:B------:R-:W-:Y:S02]  /*4f70*/  UIMAD.WIDE.U32 UR8, UR37, UR55, URZ ;  /* 0x00000037250872a5 */ /* 0x000fe4000f8e00ff */
[----:B------:R-:W-:Y:S02]  /*4f80*/  UIMAD.WIDE.U32 UR10, UR38, UR52, URZ ;  /* 0x00000034260a72a5 */ /* 0x000fe4000f8e00ff */
[----:B------:R-:W-:Y:S02]  /*4f90*/  UISETP.NE.AND UP1, UPT, UR41, 0x1, UPT ;  /* 0x000000012900788c */ /* 0x000fe4000bf25270 */
[----:B------:R-:W-:Y:S01]  /*4fa0*/  UISETP.NE.AND UP2, UPT, UR40, 0x1, UPT ;  /* 0x000000012800788c */ /* 0x000fe2000bf45270 */
[----:B------:R-:W-:Y:S02]  /*4fb0*/  UMOV UR4, UR5 ;  /* 0x0000000500047c82 */ /* 0x000fe40008000000 */
[----:B--2---:R-:W-:Y:S03]  /*4fc0*/  USHF.R.U32.HI UR5, URZ, UR12, UR4 ;  /* 0x0000000cff057299 */ /* 0x004fe60008011604 */
[----:B------:R-:W-:Y:S02]  /*4fd0*/  UMOV UR4, UR7 ;  /* 0x0000000700047c82 */ /* 0x000fe40008000000 */
[----:B------:R-:W-:Y:S02]  /*4fe0*/  USHF.R.U32.HI UR7, URZ, UR53, UR4 ;  /* 0x00000035ff077299 */ /* 0x000fe40008011604 */
[----:B------:R-:W-:Y:S02]  /*4ff0*/  USEL UR4, UR49, UR5, !UP0 ;  /* 0x0000000531047287 */ /* 0x000fe4000c000000 */
[----:B------:R-:W-:Y:S01]  /*5000*/  USEL UR7, UR50, UR7, !UP1 ;  /* 0x0000000732077287 */ /* 0x000fe2000c800000 */
[----:B------:R-:W-:Y:S01]  /*5010*/  UMOV UR5, UR9 ;  /* 0x0000000900057c82 */ /* 0x000fe20008000000 */
[----:B------:R-:W-:Y:S02]  /*5020*/  UIMAD.WIDE.U32 UR8, UR4, UR42, URZ ;  /* 0x0000002a040872a5 */ /* 0x000fe4000f8e00ff */
[----:B------:R-:W-:Y:S03]  /*5030*/  USHF.R.U32.HI UR6, URZ, UR12, UR5 ;  /* 0x0000000cff067299 */ /* 0x000fe60008011605 */
[----:B------:R-:W-:Y:S01]  /*5040*/  UMOV UR5, UR11 ;  /* 0x0000000b00057c82 */ /* 0x000fe20008000000 */
[----:B------:R-:W-:Y:S02]  /*5050*/  UIMAD.WIDE.U32 UR10, UR7, UR42, URZ ;  /* 0x0000002a070a72a5 */ /* 0x000fe4000f8e00ff */
[----:B------:R-:W-:Y:S02]  /*5060*/  USHF.R.U32.HI UR12, URZ, UR53, UR5 ;  /* 0x00000035ff0c7299 */ /* 0x000fe40008011605 */
[----:B------:R-:W-:Y:S01]  /*5070*/  USEL UR6, UR37, UR6, !UP0 ;  /* 0x0000000625067287 */ /* 0x000fe2000c000000 */
[----:B------:R-:W-:Y:S02]  /*5080*/  UMOV UR5, UR9 ;  /* 0x0000000900057c82 */ /* 0x000fe40008000000 */
[----:B------:R-:W-:Y:S01]  /*5090*/  UMOV UR10, UR11 ;  /* 0x0000000b000a7c82 */ /* 0x000fe20008000000 */
[----:B------:R-:W-:Y:S02]  /*50a0*/  @UP2 USHF.R.U32.HI UR4, URZ, UR43, UR5 ;  /* 0x0000002bff042299 */ /* 0x000fe40008011605 */
[----:B------:R-:W-:Y:S02]  /*50b0*/  @UP2 USHF.R.U32.HI UR7, URZ, UR43, UR10 ;  /* 0x0000002bff072299 */ /* 0x000fe4000801160a */
[----:B------:R-:W-:Y:S02]  /*50c0*/  UIMAD UR4, UR40, UR4, URZ ;  /* 0x00000004280472a4 */ /* 0x000fe4000f8e02ff */
[----:B------:R-:W-:Y:S02]  /*50d0*/  UIMAD.WIDE.U32 UR10, UR6, UR42, URZ ;  /* 0x0000002a060a72a5 */ /* 0x000fe4000f8e00ff */
[----:B------:R-:W-:Y:S02]  /*50e0*/  USEL UR5, UR38, UR12, !UP1 ;  /* 0x0000000c26057287 */ /* 0x000fe4000c800000 */
[----:B------:R-:W-:Y:S02]  /*50f0*/  UIMAD UR8, UR40, UR7, URZ ;  /* 0x00000007280872a4 */ /* 0x000fe4000f8e02ff */
[----:B------:R-:W-:Y:S03]  /*5100*/  UISETP.GE.AND UP0, UPT, UR6, UR4, UPT ;  /* 0x000000040600728c */ /* 0x000fe6000bf06270 */
[----:B------:R-:W-:Y:S01]  /*5110*/  UMOV UR4, UR11 ;  /* 0x0000000b00047c82 */ /* 0x000fe20008000000 */
[----:B------:R-:W-:Y:S02]  /*5120*/  UISETP.GE.OR UP0, UPT, UR5, UR8, UP0 ;  /* 0x000000080500728c */ /* 0x000fe40008706670 */
[----:B------:R-:W-:Y:S02]  /*5130*/  USHF.R.U32.HI UR4, URZ, UR43, UR4 ;  /* 0x0000002bff047299 */ /* 0x000fe40008011604 */
[----:B------:R-:W-:Y:S02]  /*5140*/  UIMAD.WIDE.U32 UR8, UR5, UR42, URZ ;  /* 0x0000002a050872a5 */ /* 0x000fe4000f8e00ff */
[----:B------:R-:W-:Y:S02]  /*5150*/  USEL UR11, UR6, UR4, !UP2 ;  /* 0x00000004060b7287 */ /* 0x000fe4000d000000 */
[----:B------:R-:W-:Y:S02]  /*5160*/  UIADD3 UR8, UPT, UPT, -UR5, URZ, URZ ;  /* 0x000000ff05087290 */ /* 0x000fe4000fffe1ff */
[----:B------:R-:W-:Y:S01]  /*5170*/  UIADD3 UR10, UPT, UPT, -UR11, URZ, URZ ;  /* 0x000000ff0b0a7290 */ /* 0x000fe2000fffe1ff */
[----:B------:R-:W-:Y:S01]  /*5180*/  @!UP0 UMOV UR4, UR9 ;  /* 0x0000000900048c82 */ /* 0x000fe20008000000 */
[----:B------:R-:W-:Y:S02]  /*5190*/  UIADD3 UR9, UPT, UPT, -UR6, URZ, URZ ;  /* 0x000000ff06097290 */ /* 0x000fe4000fffe1ff */
[----:B------:R-:W-:Y:S02]  /*51a0*/  @!UP0 USHF.R.U32.HI UR4, URZ, UR43, UR4 ;  /* 0x0000002bff048299 */ /* 0x000fe40008011604 */
[----:B------:R-:W-:Y:S02]  /*51b0*/  UIMAD UR10, UR40, UR10, UR6 ;  /* 0x0000000a280a72a4 */ /* 0x000fe4000f8e0206 */
[----:B------:R-:W-:Y:S04]  /*51c0*/  @!UP0 USEL UR4, UR5, UR4, !UP2 ;  /* 0x0000000405048287 */ /* 0x000fe8000d000000 */
[----:B------:R-:W-:Y:S02]  /*51d0*/  @!UP0 UIMAD UR10, UR7, UR10, UR4 ;  /* 0x0000000a070a82a4 */ /* 0x000fe4000f8e0204 */
[----:B------:R-:W-:Y:S02]  /*51e0*/  @!UP0 UIADD3 UR11, UPT, UPT, UR11, -UR4, URZ ;  /* 0x800000040b0b8290 */ /* 0x000fe4000fffe0ff */
[----:B------:R-:W-:Y:S02]  /*51f0*/  UIMAD UR7, UR41, UR8, UR38 ;  /* 0x00000008290772a4 */ /* 0x000fe4000f8e0226 */
[----:B------:R-:W-:Y:S02]  /*5200*/  @!UP0 UIMAD UR6, UR11, UR40, UR5 ;  /* 0x000000280b0682a4 */ /* 0x000fe4000f8e0205 */
[----:B------:R-:W-:Y:S01]  /*5210*/  UIMAD UR4, UR54, UR9, UR37 ;  /* 0x00000009360472a4 */ /* 0x000fe2000f8e0225 */
[----:B------:R-:W-:Y:S02]  /*5220*/  @!UP0 UMOV UR5, UR10 ;  /* 0x0000000a00058c82 */ /* 0x000fe40008000000 */
[----:B------:R-:W-:Y:S02]  /*5230*/  UIMAD UR38, UR5, UR41, UR7 ;  /* 0x00000029052672a4 */ /* 0x000fe4000f8e0207 */
[----:B------:R-:W-:Y:S11]  /*5240*/  UIMAD UR37, UR6, UR54, UR4 ;  /* 0x00000036062572a4 */ /* 0x000ff6000f8e0204 */
[----:B------:R-:W-:Y:S01]  /*5250*/  @!UPT UIADD3 URZ, UPT, UPT, URZ, URZ, URZ ;  /* 0x000000fffffff290 */ /* 0x000fe2000fffe0ff */
.L_x_84:
[----:B------:R-:W-:Y:S01]  /*5260*/  UISETP.NE.AND UP0, UPT, UR39, 0x1, UPT ;  /* 0x000000012700788c */ /* 0x000fe2000bf05270 */
[----:B------:R-:W-:Y:S10]  /*5270*/  IADD3 R82, PT, PT, R82, 0x1, RZ ;  /* 0x0000000152527810 */ /* 0x000ff40007ffe0ff */
[----:B------:R-:W2:Y:S01]  /*5280*/  @!UP0 LDCU.128 UR12, c[0x0][0xb10] ;  /* 0x00016200ff0c87ac */ /* 0x000ea20008000c00 */
[----:B------:R-:W3:Y:S01]  /*5290*/  @!UP0 LDCU UR5, c[0x0][0xb0c] ;  /* 0x00016180ff0587ac */ /* 0x000ee20008000800 */
[----:B------:R-:W4:Y:S01]  /*52a0*/  @!UP0 LDCU UR10, c[0x0][0xb20] ;  /* 0x00016400ff0a87ac */ /* 0x000f220008000800 */
[----:B--2---:R-:W-:Y:S02]  /*52b0*/  UIMAD.WIDE.U32 UR8, UR38, UR12, URZ ;  /* 0x0000000c260872a5 */ /* 0x004fe4000f8e00ff */
[----:B------:R-:W-:Y:S02]  /*52c0*/  UIMAD.WIDE.U32 UR6, UR37, UR15, URZ ;  /* 0x0000000f250672a5 */ /* 0x000fe4000f8e00ff */
[----:B------:R-:W-:Y:S03]  /*52d0*/  @!UP0 UISETP.NE.AND UP1, UPT, UR14, 0x1, UPT ;  /* 0x000000010e00888c */ /* 0x000fe6000bf25270 */
[----:B------:R-:W-:Y:S01]  /*52e0*/  @!UP0 UMOV UR4, UR9 ;  /* 0x0000000900048c82 */ /* 0x000fe20008000000 */
[----:B---3--:R-:W-:Y:S02]  /*52f0*/  @!UP0 UISETP.NE.AND UP2, UPT, UR5, 0x1, UPT ;  /* 0x000000010500888c */ /* 0x008fe4000bf45270 */
[----:B------:R-:W-:Y:S01]  /*5300*/  @!UP0 USHF.R.U32.HI UR4, URZ, UR13, UR4 ;  /* 0x0000000dff048299 */ /* 0x000fe20008011604 */
[----:B------:R-:W-:Y:S02]  /*5310*/  @!UP0 UMOV UR6, UR7 ;  /* 0x0000000700068c82 */ /* 0x000fe40008000000 */
[----:B----4-:R-:W-:Y:S02]  /*5320*/  @!UP0 USHF.R.U32.HI UR6, URZ, UR10, UR6 ;  /* 0x0000000aff068299 */ /* 0x010fe40008011606 */
[----:B------:R-:W-:Y:S02]  /*5330*/  @!UP0 USEL UR7, UR38, UR4, !UP2 ;  /* 0x0000000426078287 */ /* 0x000fe4000d000000 */
[----:B------:R-:W-:Y:S04]  /*5340*/  @!UP0 USEL UR6, UR37, UR6, !UP1 ;  /* 0x0000000625068287 */ /* 0x000fe8000c800000 */
[----:B------:R-:W-:Y:S02]  /*5350*/  @!UP0 UIADD3 UR4, UPT, UPT, -UR7, UR6, URZ ;  /* 0x0000000607048290 */ /* 0x000fe4000fffe1ff */
[----:B------:R-:W-:Y:S02]  /*5360*/  @!UP0 UIADD3 UR6, UPT, UPT, UR7, -UR6, URZ ;  /* 0x8000000607068290 */ /* 0x000fe4000fffe0ff */
[----:B------:R-:W-:Y:S02]  /*5370*/  @!UP0 UIMAD UR38, UR4, UR5, UR38 ;  /* 0x00000005042682a4 */ /* 0x000fe4000f8e0226 */
[----:B------:R-:W-:Y:S02]  /*5380*/  @!UP0 UIMAD UR37, UR6, UR14, UR37 ;  /* 0x0000000e062582a4 */ /* 0x000fe4000f8e0225 */
[----:B------:R-:W-:Y:S09]  /*5390*/  ULOP3.LUT UP0, URZ, UR56, 0x1b0, URZ, 0xc0, !UPT ;  /* 0x000001b038ff7892 */ /* 0x000ff2000f80c0ff */
[----:B------:R-:W-:Y:S05]  /*53a0*/  BRA.U !UP0, `(.L_x_85) ;  /* 0x0000000108407547 */ /* 0x000fea000b800000 */
[----:B------:R-:W2:Y:S01]  /*53b0*/  LDCU.64 UR8, c[0x4][0x80] ;  /* 0x01001000ff0877ac */ /* 0x000ea20008000a00 */
[----:B------:R-:W-:Y:S01]  /*53c0*/  MOV R3, 0x0 ;  /* 0x0000000000037802 */ /* 0x000fe20000000f00 */
[----:B------:R-:W-:Y:S02]  /*53d0*/  HFMA2 R12, -RZ, RZ, 0, 5.9604644775390625e-08 ;  /* 0x00000001ff0c7431 */ /* 0x000fe400000001ff */
[----:B------:R-:W-:Y:S02]  /*53e0*/  IMAD.MOV.U32 R8, RZ, RZ, 0x70 ;  /* 0x00000070ff087424 */ /* 0x000fe400078e00ff */
[----:B------:R-:W-:Y:S01]  /*53f0*/  IMAD.MOV.U32 R13, RZ, RZ, RZ ;  /* 0x000000ffff0d7224 */ /* 0x000fe200078e00ff */
[----:B------:R-:W3:Y:S01]  /*5400*/  LDCU.64 UR6, c[0x4][0x88] ;  /* 0x01001100ff0677ac */ /* 0x000ee20008000a00 */
[----:B------:R-:W4:Y:S01]  /*5410*/  LDC.64 R2, c[0x4][R3] ;  /* 0x0100000003027b82 */ /* 0x000f220000000a00 */
[----:B------:R-:W1:Y:S01]  /*5420*/  LDCU.64 UR4, c[0x4][0x8] ;  /* 0x01000100ff0477ac */ /* 0x000e620008000a00 */
[----:B--2---:R-:W-:Y:S01]  /*5430*/  MOV R5, UR9 ;  /* 0x0000000900057c02 */ /* 0x004fe20008000f00 */
[----:B------:R-:W-:Y:S01]  /*5440*/  IMAD.U32 R4, RZ, RZ, UR8 ;  /* 0x00000008ff047e24 */ /* 0x000fe2000f8e00ff */
[----:B---3--:R-:W-:Y:S01]  /*5450*/  MOV R7, UR7 ;  /* 0x0000000700077c02 */ /* 0x008fe20008000f00 */
[----:B------:R-:W-:Y:S01]  /*5460*/  IMAD.U32 R6, RZ, RZ, UR6 ;  /* 0x00000006ff067e24 */ /* 0x000fe2000f8e00ff */
[----:B-1----:R-:W-:Y:S01]  /*5470*/  MOV R11, UR5 ;  /* 0x00000005000b7c02 */ /* 0x002fe20008000f00 */
[----:B------:R-:W-:Y:S02]  /*5480*/  IMAD.U32 R10, RZ, RZ, UR4 ;  /* 0x00000004ff0a7e24 */ /* 0x000fe4000f8e00ff */
[----:B------:R-:W-:Y:S07]  /*5490*/  LEPC R20, `(.L_x_85) ;  /* 0x000000001014794e */ /* 0x000fee0000000000 */
[----:B----45:R-:W-:Y:S05]  /*54a0*/  CALL.ABS.NOINC R2 ;  /* 0x0000000002007343 */ /* 0x030fea0003c00000 */
.L_x_85:
[----:B------:R-:W-:Y:S01]  /*54b0*/  LOP3.LUT P0, RZ, R86, 0x1b0, RZ, 0xc0, !PT ;  /* 0x000001b056ff7812 */ /* 0x000fe2000780c0ff */
[----:B------:R-:W-:Y:S11]  /*54c0*/  BSSY.RECONVERGENT B6, `(.L_x_86) ;  /* 0x0000013000067945 */ /* 0x000ff60003800200 */
[----:B------:R-:W-:Y:S01]  /*54d0*/  @!UPT UIADD3 URZ, UPT, UPT, URZ, URZ, URZ ;  /* 0x000000fffffff290 */ /* 0x000fe2000fffe0ff */
[----:B------:R-:W-:Y:S05]  /*54e0*/  @!P0 BRA `(.L_x_87) ;  /* 0x0000000000408947 */ /* 0x000fea0003800000 */
        /* <DEDUP_REMOVED lines=16> */
.L_x_87:
[----:B------:R-:W-:Y:S05]  /*55f0*/  BSYNC.RECONVERGENT B6 ;  /* 0x0000000000067941 */ /* 0x000fea0003800200 */
.L_x_86:
[----:B------:R-:W-:Y:S01]  /*5600*/  ISETP.NE.U32.AND P3, PT, R76, RZ, PT ;  /* 0x000000ff4c00720c */ /* 0x000fe20003f65070 */
[----:B------:R-:W-:Y:S01]  /*5610*/  UISETP.NE.AND UP1, UPT, UR61, URZ, UPT ;  /* 0x000000ff3d00728c */ /* 0x000fe2000bf25270 */
[----:B------:R-:W-:Y:S02]  /*5620*/  ISETP.NE.U32.AND P4, PT, R72, RZ, PT ;  /* 0x000000ff4800720c */ /* 0x000fe40003f85070 */
[----:B------:R-:W-:Y:S02]  /*5630*/  ISETP.NE.AND.EX P3, PT, R77, RZ, PT, P3 ;  /* 0x000000ff4d00720c */ /* 0x000fe40003f65330 */
[----:B------:R-:W-:Y:S02]  /*5640*/  PLOP3.LUT P1, PT, PT, PT, PT, 0x8, 0x80 ;  /* 0x000000000080781c */ /* 0x000fe40003f2e170 */
[----:B------:R-:W-:Y:S02]  /*5650*/  PLOP3.LUT P0, PT, PT, PT, UP1, 0x80, 0x8 ;  /* 0x000000000008781c */ /* 0x000fe40003f0f018 */
[----:B------:R-:W-:Y:S02]  /*5660*/  ISETP.NE.AND.EX P4, PT, R73, RZ, PT, P4 ;  /* 0x000000ff4900720c */ /* 0x000fe40003f85340 */
[----:B------:R-:W2:Y:S09]  /*5670*/  @UP1 LDCU.64 UR4, c[0x0][0x888] ;  /* 0x00011100ff0417ac */ /* 0x000eb20008000a00 */
[----:B------:R-:W-:Y:S01]  /*5680*/  @P0 PLOP3.LUT P1, PT, P3, PT, PT, 0x80, 0x8 ;  /* 0x000000000008081c */ /* 0x000fe20001f2f070 */
[----:B--2---:R-:W-:Y:S04]  /*5690*/  @UP1 UISETP.NE.U32.AND UP0, UPT, UR4, URZ, UPT ;  /* 0x000000ff0400128c */ /* 0x004fe8000bf05070 */
[----:B------:R-:W-:Y:S04]  /*56a0*/  @UP1 UISETP.NE.AND.EX UP0, UPT, UR5, URZ, UPT, UP0 ;  /* 0x000000ff0500128c */ /* 0x000fe8000bf05300 */
[----:B------:R-:W-:Y:S01]  /*56b0*/  @UP1 USEL UR4, URZ, 0xffffffff, UP0 ;  /* 0xffffffffff041887 */ /* 0x000fe20008000000 */
[----:B------:R-:W-:Y:S11]  /*56c0*/  @!P3 BRA `(.L_x_88) ;  /* 0x000000000030b947 */ /* 0x000ff60003800000 */
[----:B------:R-:W-:Y:S01]  /*56d0*/  ISETP.NE.U32.AND P2, PT, R74, RZ, PT ;  /* 0x000000ff4a00720c */ /* 0x000fe20003f45070 */
[----:B------:R-:W2:Y:S01]  /*56e0*/  LDCU.64 UR6, c[0x0][0x358] ;  /* 0x00006b00ff0677ac */ /* 0x000ea20008000a00 */
[----:B------:R-:W-:Y:S02]  /*56f0*/  IMAD.MOV.U32 R80, RZ, RZ, 0x1 ;  /* 0x00000001ff507424 */ /* 0x000fe400078e00ff */
[----:B------:R-:W-:Y:S11]  /*5700*/  ISETP.NE.AND.EX P2, PT, R75, RZ, PT, P2 ;  /* 0x000000ff4b00720c */ /* 0x000ff60003f45320 */
[----:B------:R-:W-:Y:S02]  /*5710*/  @!UPT UIADD3 URZ, UPT, UPT, URZ, URZ, URZ ;  /* 0x000000fffffff290 */ /* 0x000fe4000fffe0ff */
[----:B------:R-:W3:Y:S01]  /*5720*/  @P2 LDC.64 R2, c[0x0][0x888] ;  /* 0x00022200ff022b82 */ /* 0x000ee20000000a00 */
[----:B-1----:R-:W-:Y:S04]  /*5730*/  @P2 IMAD R0, R76, UR36, RZ ;  /* 0x000000244c002c24 */ /* 0x002fe8000f8e02ff */
[----:B---3--:R-:W-:Y:S04]  /*5740*/  @P2 IMAD.WIDE R2, R0, 0x4, R2 ;  /* 0x0000000400022825 */ /* 0x008fe800078e0202 */
[----:B------:R-:W-:Y:S01]  /*5750*/  HFMA2 R0, -RZ, RZ, 0, 5.9604644775390625e-08 ;  /* 0x00000001ff007431 */ /* 0x000fe200000001ff */
[----:B--2--5:R2:W5:Y:S04]  /*5760*/  @P2 LDG.E R39, desc[UR6][R2.64] ;  /* 0x0000000602272981 */ /* 0x024568000c1e1900 */
[----:B------:R-:W-:Y:S01]  /*5770*/  @!P2 PRMT R80, R0, 0x7610, R80 ;  /* 0x000076100050a816 */ /* 0x000fe20000000050 */
[----:B--2---:R-:W3:Y:S06]  /*5780*/  @!P2 LDC R39, c[0x0][0x880] ;  /* 0x00022000ff27ab82 */ /* 0x004eec0000000800 */
.L_x_88:
[----:B------:R-:W-:Y:S05]  /*5790*/  @!P4 BRA `(.L_x_89) ;  /* 0x000000000024c947 */ /* 0x000fea0003800000 */
[----:B------:R-:W-:Y:S01]  /*57a0*/  ISETP.NE.U32.AND P2, PT, R70, RZ, PT ;  /* 0x000000ff4600720c */ /* 0x000fe20003f45070 */
[----:B------:R-:W2:Y:S03]  /*57b0*/  LDCU.64 UR6, c[0x0][0x358] ;  /* 0x00006b00ff0677ac */ /* 0x000ea60008000a00 */
[----:B------:R-:W-:Y:S11]  /*57c0*/  ISETP.NE.AND.EX P2, PT, R71, RZ, PT, P2 ;  /* 0x000000ff4700720c */ /* 0x000ff60003f45320 */
[----:B------:R-:W-:Y:S02]  /*57d0*/  @!UPT UIADD3 URZ, UPT, UPT, URZ, URZ, URZ ;  /* 0x000000fffffff290 */ /* 0x000fe4000fffe0ff */
[----:B------:R-:W4:Y:S01]  /*57e0*/  @P2 LDC.64 R2, c[0x0][0x8a8] ;  /* 0x00022a00ff022b82 */ /* 0x000f220000000a00 */
[----:B-1----:R-:W-:Y:S04]  /*57f0*/  @P2 IMAD R0, R72, UR36, RZ ;  /* 0x0000002448002c24 */ /* 0x002fe8000f8e02ff */
[----:B----4-:R-:W-:Y:S05]  /*5800*/  @P2 IMAD.WIDE R2, R0, 0x4, R2 ;  /* 0x0000000400022825 */ /* 0x010fea00078e0202 */
[----:B--2--5:R2:W5:Y:S02]  /*5810*/  @P2 LDG.E R38, desc[UR6][R2.64] ;  /* 0x0000000602262981 */ /* 0x024564000c1e1900 */
[----:B--2---:R-:W4:Y:S02]  /*5820*/  @!P2 LDC R38, c[0x0][0x8a0] ;  /* 0x00022800ff26ab82 */ /* 0x004f240000000800 */
.L_x_89:
[----:B---3-5:R-:W-:Y:S01]  /*5830*/  @P0 ISETP.NE.AND P4, PT, R39, RZ, PT ;  /* 0x000000ff2700020c */ /* 0x028fe20003f85270 */
[----:B-1----:R-:W-:Y:S01]  /*5840*/  IMAD.U32 R0, RZ, RZ, UR4 ;  /* 0x00000004ff007e24 */ /* 0x002fe2000f8e00ff */
[----:B------:R-:W-:Y:S01]  /*5850*/  @P0 LOP3.LUT P2, RZ, R80, 0xff, RZ, 0xc0, !PT ;  /* 0x000000ff50ff0812 */ /* 0x000fe2000784c0ff */
[----:B------:R-:W-:Y:S01]  /*5860*/  BSSY B1, `(.L_x_90) ;  /* 0x0000039000017945 */ /* 0x000fe20003800000 */
[----:B------:R-:W-:Y:S02]  /*5870*/  @P0 SEL R2, RZ, 0xffffffff, P4 ;  /* 0xffffffffff020807 */ /* 0x000fe40002000000 */
[----:B------:R-:W-:Y:S02]  /*5880*/  CS2R R46, SRZ ;  /* 0x00000000002e7805 */ /* 0x000fe4000001ff00 */
[----:B------:R-:W-:Y:S02]  /*5890*/  LEA R16, R36, UR44, 0x3 ;  /* 0x0000002c24107c11 */ /* 0x000fe4000f8e18ff */
[----:B------:R-:W-:Y:S02]  /*58a0*/  CS2R R44, SRZ ;  /* 0x00000000002c7805 */ /* 0x000fe4000001ff00 */
[----:B------:R-:W-:Y:S02]  /*58b0*/  @P1 SEL R2, R0, R2, !P2 ;  /* 0x0000000200021207 */ /* 0x000fe40005000000 */
[----:B------:R-:W-:Y:S02]  /*58c0*/  CS2R R42, SRZ ;  /* 0x00000000002a7805 */ /* 0x000fe4000001ff00 */
[----:B------:R-:W-:Y:S02]  /*58d0*/  SHF.L.U32 R3, R85, 0x1f, RZ ;  /* 0x0000001f55037819 */ /* 0x000fe400000006ff */
[----:B------:R-:W-:Y:S02]  /*58e0*/  CS2R R40, SRZ ;  /* 0x0000000000287805 */ /* 0x000fe4000001ff00 */
[----:B------:R-:W-:Y:S02]  /*58f0*/  @P0 LOP3.LUT R2, R2, 0x1, RZ, 0xc0, !PT ;  /* 0x0000000102020812 */ /* 0x000fe400078ec0ff */
[----:B------:R-:W-:Y:S02]  /*5900*/  PLOP3.LUT P5, PT, PT, PT, PT, 0x8, 0x80 ;  /* 0x000000000080781c */ /* 0x000fe40003fae170 */
[----:B------:R-:W-:Y:S02]  /*5910*/  ISETP.NE.U32.OR P1, PT, R2, 0x1, !P0 ;  /* 0x000000010200780c */ /* 0x000fe40004725470 */
[----:B------:R-:W-:Y:S11]  /*5920*/  LEA.HI R2, R36, R36, RZ, 0x1 ;  /* 0x0000002424027211 */ /* 0x000ff600078f08ff */
[----:B------:R-:W-:Y:S04]  /*5930*/  @P1 SHF.L.U32 R0, R83, 0x1f, RZ ;  /* 0x0000001f53001819 */ /* 0x000fe800000006ff */
[----:B------:R1:W2:Y:S01]  /*5940*/  @P1 SYNCS.PHASECHK.TRANS64.TRYWAIT P0, [UR44+0x30], R0 ;  /* 0x00003000ff0015a7 */ /* 0x0002a2000800112c */
[----:B------:R3:W3:Y:S01]  /*5950*/  SYNCS.PHASECHK.TRANS64.TRYWAIT P4, [R16+URZ+0x70], R3 ;  /* 0x00007003100075a7 */ /* 0x0006e200080811ff */
[C---:B-1----:R-:W-:Y:S01]  /*5960*/  IMAD.SHL.U32 R0, R2.reuse, 0x20, RZ ;  /* 0x0000002002007824 */ /* 0x042fe200078e00ff */
[----:B------:R-:W-:Y:S04]  /*5970*/  LOP3.LUT R2, R2, 0xffe, RZ, 0xc0, !PT ;  /* 0x00000ffe02027812 */ /* 0x000fe800078ec0ff */
[----:B------:R-:W-:Y:S01]  /*5980*/  LOP3.LUT R0, R0, 0xffffffc0, RZ, 0xc0, !PT ;  /* 0xffffffc000007812 */ /* 0x000fe200078ec0ff */
[----:B------:R-:W-:Y:S04]  /*5990*/  IMAD.IADD R2, R36, 0x1, -R2 ;  /* 0x0000000124027824 */ /* 0x000fe800078e0a02 */
[----:B------:R-:W-:Y:S04]  /*59a0*/  IMAD.IADD R0, R37, 0x1, R0 ;  /* 0x0000000125007824 */ /* 0x000fe800078e0200 */
[----:B------:R-:W-:Y:S01]  /*59b0*/  IMAD R2, R2, 0x100000, R0 ;  /* 0x0010000002027824 */ /* 0x000fe200078e0200 */
[----:B--2---:R-:W-:Y:S01]  /*59c0*/  @P1 PLOP3.LUT P5, PT, P0, PT, PT, 0x8, 0x80 ;  /* 0x000000000080181c */ /* 0x004fe200007ae170 */
[----:B------:R-:W-:Y:S01]  /*59d0*/  @!UPT UIADD3 URZ, UPT, UPT, URZ, URZ, URZ ;  /* 0x000000fffffff290 */ /* 0x000fe2000fffe0ff */
[----:B---3--:R-:W-:Y:S11]  /*59e0*/  @!P1 BRA `(.L_x_91) ;  /* 0x0000000000809947 */ /* 0x008ff60003800000 */
[----:B------:R-:W-:Y:S01]  /*59f0*/  ISETP.NE.U32.AND P0, PT, RZ, UR58, PT ;  /* 0x0000003aff007c0c */ /* 0x000fe2000bf05070 */
[----:B------:R-:W-:Y:S01]  /*5a00*/  BSSY B0, `(.L_x_92) ;  /* 0x0000012000007945 */ /* 0x000fe20003800000 */
[----:B------:R-:W-:Y:S02]  /*5a10*/  ISETP.NE.AND P2, PT, R39, RZ, PT ;  /* 0x000000ff2700720c */ /* 0x000fe40003f45270 */
[----:B------:R-:W-:Y:S02]  /*5a20*/  CS2R R42, SRZ ;  /* 0x00000000002a7805 */ /* 0x000fe4000001ff00 */
[----:B------:R-:W-:Y:S02]  /*5a30*/  ISETP.NE.AND.EX P0, PT, RZ, UR59, PT, P0 ;  /* 0x0000003bff007c0c */ /* 0x000fe4000bf05300 */
[----:B------:R-:W-:Y:S02]  /*5a40*/  CS2R R40, SRZ ;  /* 0x0000000000287805 */ /* 0x000fe4000001ff00 */
[----:B------:R-:W-:Y:S02]  /*5a50*/  LOP3.LUT P1, RZ, R80, 0xff, RZ, 0xc0, !PT ;  /* 0x000000ff50ff7812 */ /* 0x000fe4000782c0ff */
[----:B------:R-:W-:Y:S02]  /*5a60*/  CS2R R46, SRZ ;  /* 0x00000000002e7805 */ /* 0x000fe4000001ff00 */
[----:B------:R-:W-:Y:S02]  /*5a70*/  SEL R0, RZ, 0xffffffff, P2 ;  /* 0xffffffffff007807 */ /* 0x000fe40001000000 */
[----:B------:R-:W-:Y:S02]  /*5a80*/  CS2R R44, SRZ ;  /* 0x00000000002c7805 */ /* 0x000fe4000001ff00 */
[----:B------:R-:W-:Y:S04]  /*5a90*/  SEL R4, RZ, 0xffffffff, P0 ;  /* 0xffffffffff047807 */ /* 0x000fe80000000000 */
[----:B------:R-:W-:Y:S04]  /*5aa0*/  @P3 SEL R0, R4, R0, !P1 ;  /* 0x0000000004003207 */ /* 0x000fe80004800000 */
[----:B------:R-:W-:Y:S04]  /*5ab0*/  LOP3.LUT R0, R0, 0x1, RZ, 0xc0, !PT ;  /* 0x0000000100007812 */ /* 0x000fe800078ec0ff */
[----:B------:R-:W-:Y:S01]  /*5ac0*/  ISETP.NE.U32.AND P0, PT, R0, 0x1, PT ;  /* 0x000000010000780c */ /* 0x000fe20003f05070 */
[----:B------:R-:W-:Y:S01]  /*5ad0*/  @!UPT UIADD3 URZ, UPT, UPT, URZ, URZ, URZ ;  /* 0x000000fffffff290 */ /* 0x000fe2000fffe0ff */
[----:B------:R-:W-:Y:S11]  /*5ae0*/  @!P5 BRA `(.L_x_93) ;  /* 0x00000000000cd947 */ /* 0x000ff60003800000 */
[----:B------:R-:W-:Y:S04]  /*5af0*/  SHF.L.U32 R4, R83, 0x1f, RZ ;  /* 0x0000001f53047819 */ /* 0x000fe800000006ff */
[----:B------:R-:W1:Y:S02]  /*5b00*/  SYNCS.PHASECHK.TRANS64.TRYWAIT P1, [UR44+0x30], R4 ;  /* 0x00003004ff0075a7 */ /* 0x000e64000802112c */
[----:B-1----:R-:W-:Y:S05]  /*5b10*/  @!P1 BRA `(.L_x_94) ;  /* 0x0000001400549947 */ /* 0x002fea0003800000 */
.L_x_93:
[----:B------:R-:W-:Y:S05]  /*5b20*/  BSYNC B0 ;  /* 0x0000000000007941 */ /* 0x000fea0003800000 */
.L_x_92:
[----:B------:R2:W3:Y:S01]  /*5b30*/  @P0 LDS.128 R40, [R79+UR44+0x200] ;  /* 0x0002002c4f280984 */ /* 0x0004e20008000c00 */
[----:B------:R-:W-:Y:S01]  /*5b40*/  UIADD3 UR4, UPT, UPT, UR44, 0x38, URZ ;  /* 0x000000382c047890 */ /* 0x000fe2000fffe0ff */
[----:B------:R-:W-:Y:S02]  /*5b50*/  LOP3.LUT R83, R83, 0x1, RZ, 0x3c, !PT ;  /* 0x0000000153537812 */ /* 0x000fe400078e3cff */
[----:B------:R2:W1:Y:S01]  /*5b60*/  @P0 LDS.128 R44, [R78+0x10] ;  /* 0x000010004e2c0984 */ /* 0x0004620000000c00 */
[----:B------:R-:W-:Y:S01]  /*5b70*/  UPRMT UR4, UR48, 0x654, UR4 ;  /* 0x0000065430047896 */ /* 0x000fe20008000004 */
[----:B------:R-:W-:Y:S01]  /*5b80*/  @!PT LDS RZ, [RZ] ;  /* 0x00000000fffff984 */ /* 0x000fe20000000800 */
[----:B------:R-:W-:Y:S01]  /*5b90*/  @!PT LDS RZ, [RZ] ;  /* 0x00000000fffff984 */ /* 0x000fe20000000800 */
[----:B------:R-:W-:Y:S01]  /*5ba0*/  @!PT LDS RZ, [RZ] ;  /* 0x00000000fffff984 */ /* 0x000fe20000000800 */
[----:B------:R-:W-:Y:S01]  /*5bb0*/  @!PT LDS RZ, [RZ] ;  /* 0x00000000fffff984 */ /* 0x000fe20000000800 */
[----:B------:R5:W-:Y:S06]  /*5bc0*/  MEMBAR.ALL.CTA ;  /* 0x0000000000007992 */ /* 0x000bec0000008000 */
[----:B-----5:R-:W5:Y:S02]  /*5bd0*/  FENCE.VIEW.ASYNC.S ;  /* 0x00000000000073c6 */ /* 0x020f640000000000 */
[----:B-----5:R-:W-:Y:S03]  /*5be0*/  SYNCS.ARRIVE.TRANS64.RED.A1T0 RZ, [UR4], RZ ;  /* 0x000000ffffff79a7 */ /* 0x020fe60008100404 */
.L_x_91:
[----:B------:R-:W-:Y:S05]  /*5bf0*/  BSYNC B1 ;  /* 0x0000000000017941 */ /* 0x000fea0003800000 */
.L_x_90:
[----:B-1----:R-:W-:Y:S04]  /*5c00*/  SHF.R.U32.HI R0, RZ, 0x15, R2 ;  /* 0x00000015ff007819 */ /* 0x002fe80000011602 */
[----:B------:R-:W-:Y:S01]  /*5c10*/  LOP3.LUT P0, RZ, R0, 0x3, R81, 0x48, !PT ;  /* 0x0000000300ff7812 */ /* 0x000fe20007804851 */
[----:B------:R-:W-:Y:S01]  /*5c20*/  @!UPT UIADD3 URZ, UPT, UPT, URZ, URZ, URZ ;  /* 0x000000fffffff290 */ /* 0x000fe2000fffe0ff */
[----:B------:R-:W-:Y:S11]  /*5c30*/  @P4 BRA `(.L_x_95) ;  /* 0x0000000000084947 */ /* 0x000ff60003800000 */
[----:B------:R-:W1:Y:S02]  /*5c40*/  SYNCS.PHASECHK.TRANS64.TRYWAIT P1, [R16+URZ+0x70], R3 ;  /* 0x00007003100075a7 */ /* 0x000e6400080211ff */
[----:B-1----:R-:W-:Y:S05]  /*5c50*/  @!P1 BRA `(.L_x_96) ;  /* 0x00000014001c9947 */ /* 0x002fea0003800000 */
.L_x_95:
[----:B------:R-:W-:Y:S05]  /*5c60*/  @!P0 BRA `(.L_x_97) ;  /* 0x0000000000408947 */ /* 0x000fea0003800000 */
[----:B------:R-:W1:Y:S01]  /*5c70*/  LDCU.64 UR8, c[0x4][0x70] ;  /* 0x01000e00ff0877ac */ /* 0x000e620008000a00 */
[----:B------:R-:W-:Y:S01]  /*5c80*/  MOV R15, 0x0 ;  /* 0x00000000000f7802 */ /* 0x000fe20000000f00 */
[----:B------:R-:W-:Y:S02]  /*5c90*/  HFMA2 R12, -RZ, RZ, 0, 5.9604644775390625e-08 ;  /* 0x00000001ff0c7431 */ /* 0x000fe400000001ff */
[----:B------:R-:W-:Y:S02]  /*5ca0*/  IMAD.MOV.U32 R8, RZ, RZ, 0x192 ;  /* 0x00000192ff087424 */ /* 0x000fe400078e00ff */
[----:B------:R-:W-:Y:S01]  /*5cb0*/  IMAD.MOV.U32 R13, RZ, RZ, RZ ;  /* 0x000000ffff0d7224 */ /* 0x000fe200078e00ff */
[----:B------:R-:W5:Y:S01]  /*5cc0*/  LDCU.64 UR6, c[0x4][0x78] ;  /* 0x01000f00ff0677ac */ /* 0x000f620008000a00 */
[----:B------:R-:W2:Y:S01]  /*5cd0*/  LDC.64 R14, c[0x4][R15] ;  /* 0x010000000f0e7b82 */ /* 0x000ea20000000a00 */
[----:B------:R-:W3:Y:S01]  /*5ce0*/  LDCU.64 UR4, c[0x4][0x10] ;  /* 0x01000200ff0477ac */ /* 0x000ee20008000a00 */
[----:B-1----:R-:W-:Y:S01]  /*5cf0*/  MOV R5, UR9 ;  /* 0x0000000900057c02 */ /* 0x002fe20008000f00 */
[----:B------:R-:W-:Y:S01]  /*5d00*/  IMAD.U32 R4, RZ, RZ, UR8 ;  /* 0x00000008ff047e24 */ /* 0x000fe2000f8e00ff */
[----:B-----5:R-:W-:Y:S01]  /*5d10*/  MOV R7, UR7 ;  /* 0x0000000700077c02 */ /* 0x020fe20008000f00 */
[----:B------:R-:W-:Y:S01]  /*5d20*/  IMAD.U32 R6, RZ, RZ, UR6 ;  /* 0x00000006ff067e24 */ /* 0x000fe2000f8e00ff */
[----:B---3--:R-:W-:Y:S01]  /*5d30*/  MOV R11, UR5 ;  /* 0x00000005000b7c02 */ /* 0x008fe20008000f00 */
[----:B------:R-:W-:Y:S02]  /*5d40*/  IMAD.U32 R10, RZ, RZ, UR4 ;  /* 0x00000004ff0a7e24 */ /* 0x000fe4000f8e00ff */
[----:B------:R-:W-:Y:S07]  /*5d50*/  LEPC R20, `(.L_x_97) ;  /* 0x000000001014794e */ /* 0x000fee0000000000 */
[----:B--2-4-:R-:W-:Y:S05]  /*5d60*/  CALL.ABS.NOINC R14 ;  /* 0x000000000e007343 */ /* 0x014fea0003c00000 */
.L_x_97:
[----:B------:R-:W-:Y:S01]  /*5d70*/  LOP3.LUT P0, RZ, R69, 0x60, RZ, 0xc0, !PT ;  /* 0x0000006045ff7812 */ /* 0x000fe2000780c0ff */
[----:B------:R-:W-:Y:S05]  /*5d80*/  WARPSYNC.ALL ;  /* 0x0000000000007948 */ /* 0x000fea0003800000 */
[----:B---3--:R-:W-:Y:S01]  /*5d90*/  IMAD.SHL.U32 R66, R41, 0x100, RZ ;  /* 0x0000010029427824 */ /* 0x008fe200078e00ff */
[----:B------:R-:W-:Y:S01]  /*5da0*/  R2UR UR4, R2 ;  /* 0x00000000020472ca */ /* 0x000fe200000e0000 */
[----:B------:R-:W-:Y:S01]  /*5db0*/  IMAD.SHL.U32 R60, R43, 0x100, RZ ;  /* 0x000001002b3c7824 */ /* 0x000fe200078e00ff */
[----:B------:R-:W-:Y:S01]  /*5dc0*/  R2UR UR5, R16 ;  /* 0x00000000100572ca */ /* 0x000fe200000e0000 */
[----:B------:R-:W-:Y:S01]  /*5dd0*/  IMAD.SHL.U32 R48, R47, 0x100, RZ ;  /* 0x000001002f307824 */ /* 0x000fe200078e00ff */
[C---:B------:R-:W-:Y:S01]  /*5de0*/  SHF.L.U32 R2, R40.reuse, 0x10, RZ ;  /* 0x0000001028027819 */ /* 0x040fe200000006ff */
[----:B------:R-:W-:Y:S01]  /*5df0*/  IMAD.SHL.U32 R54, R45, 0x100, RZ ;  /* 0x000001002d367824 */ /* 0x000fe200078e00ff */
[C---:B------:R-:W-:Y:S01]  /*5e00*/  PRMT R0, R40.reuse, 0x8880, RZ ;  /* 0x0000888028007816 */ /* 0x040fe200000000ff */
[----:B------:R-:W-:Y:S01]  /*5e10*/  BSSY.RECONVERGENT B0, `(.L_x_98) ;  /* 0x000009f000007945 */ /* 0x000fe20003800200 */
[----:B------:R-:W-:Y:S02]  /*5e20*/  SHF.L.U32 R3, R40, 0x8, RZ ;  /* 0x0000000828037819 */ /* 0x000fe400000006ff */
[----:B------:R-:W-:Y:S02]  /*5e30*/  SHF.R.S32.HI R2, RZ, 0x18, R2 ;  /* 0x00000018ff027819 */ /* 0x000fe40000011402 */
[----:B------:R-:W-:Y:S01]  /*5e40*/  PRMT R68, R41, 0x8880, RZ ;  /* 0x0000888029447816 */ /* 0x000fe200000000ff */
[----:B------:R-:W-:Y:S01]  /*5e50*/  LDTM.16dp32bit_t0_t15.x32 R4, tmem[UR4] ;  /* 0x00000004000479ee */ /* 0x000fe20008a80000 */
[----:B------:R-:W1:Y:S01]  /*5e60*/  LDTM.16dp32bit_t16_t31.x32 R4, tmem[UR4+0x20] ;  /* 0x00002004000479ee */ /* 0x000e620008aa0000 */
[----:B------:R-:W-:Y:S01]  /*5e70*/  NOP ;  /* 0x0000000000007918 */ /* 0x000fe20000000000 */
[----:B------:R-:W-:Y:S01]  /*5e80*/  UIADD3 UR4, UPT, UPT, UR5, 0x90, URZ ;  /* 0x0000009005047890 */ /* 0x000fe2000fffe0ff */
[----:B------:R-:W-:Y:S02]  /*5e90*/  SHF.R.S32.HI R40, RZ, 0x18, R40 ;  /* 0x00000018ff287819 */ /* 0x000fe40000011428 */
[C---:B------:R-:W-:Y:S01]  /*5ea0*/  PRMT R65, R42.reuse, 0x8880, RZ ;  /* 0x000088802a417816 */ /* 0x040fe200000000ff */
[----:B------:R-:W-:Y:S01]  /*5eb0*/  UPRMT UR4, UR48, 0x654, UR4 ;  /* 0x0000065430047896 */ /* 0x000fe20008000004 */
[C---:B------:R-:W-:Y:S02]  /*5ec0*/  SHF.L.U32 R64, R42.reuse, 0x10, RZ ;  /* 0x000000102a407819 */ /* 0x040fe400000006ff */
[----:B------:R-:W-:Y:S02]  /*5ed0*/  SHF.L.U32 R63, R42, 0x8, RZ ;  /* 0x000000082a3f7819 */ /* 0x000fe400000006ff */
[----:B------:R-:W-:Y:S02]  /*5ee0*/  SHF.R.S32.HI R42, RZ, 0x18, R42 ;  /* 0x00000018ff2a7819 */ /* 0x000fe4000001142a */
[C---:B------:R-:W-:Y:S02]  /*5ef0*/  PRMT R62, R43.reuse, 0x8880, RZ ;  /* 0x000088802b3e7816 */ /* 0x040fe400000000ff */
[----:B-1----:R-:W-:Y:S01]  /*5f00*/  SYNCS.ARRIVE.TRANS64.RED.A1T0 RZ, [UR4], RZ ;  /* 0x000000ffffff79a7 */ /* 0x002fe20008100404 */
[----:B------:R-:W-:Y:S02]  /*5f10*/  SHF.L.U32 R61, R43, 0x10, RZ ;  /* 0x000000102b3d7819 */ /* 0x000fe400000006ff */
[----:B------:R-:W-:Y:S02]  /*5f20*/  SHF.R.S32.HI R43, RZ, 0x18, R43 ;  /* 0x00000018ff2b7819 */ /* 0x000fe4000001142b */
[----:B------:R-:W-:Y:S02]  /*5f30*/  SHF.L.U32 R51, R46, 0x8, RZ ;  /* 0x000000082e337819 */ /* 0x000fe400000006ff */
[----:B------:R-:W-:Y:S01]  /*5f40*/  SHF.R.S32.HI R3, RZ, 0x18, R3 ;  /* 0x00000018ff037819 */ /* 0x000fe20000011403 */
[C---:B----4-:R-:W-:Y:S01]  /*5f50*/  IMAD R4, R38.reuse, R4, RZ ;  /* 0x0000000426047224 */ /* 0x050fe200078e02ff */
[----:B------:R-:W-:Y:S01]  /*5f60*/  SHF.L.U32 R67, R41, 0x10, RZ ;  /* 0x0000001029437819 */ /* 0x000fe200000006ff */
[C---:B------:R-:W-:Y:S01]  /*5f70*/  IMAD R5, R38.reuse, R5, RZ ;  /* 0x0000000526057224 */ /* 0x040fe200078e02ff */
[----:B------:R-:W-:Y:S01]  /*5f80*/  SHF.R.S32.HI R41, RZ, 0x18, R41 ;  /* 0x00000018ff297819 */ /* 0x000fe20000011429 */
[----:B------:R-:W-:Y:S01]  /*5f90*/  IMAD R6, R38, R6, RZ ;  /* 0x0000000626067224 */ /* 0x000fe200078e02ff */
[----:B------:R-:W-:Y:S01]  /*5fa0*/  PRMT R59, R44, 0x8880, RZ ;  /* 0x000088802c3b7816 */ /* 0x000fe200000000ff */
[----:B------:R-:W-:Y:S01]  /*5fb0*/  IMAD R4, R0, R39, R4 ;  /* 0x0000002700047224 */ /* 0x000fe200078e0204 */
[----:B------:R-:W-:Y:S01]  /*5fc0*/  MOV R0, R68 ;  /* 0x0000004400007202 */ /* 0x000fe20000000f00 */
[----:B------:R-:W-:Y:S01]  /*5fd0*/  IMAD R7, R38, R7, RZ ;  /* 0x0000000726077224 */ /* 0x000fe200078e02ff */
[----:B------:R-:W-:Y:S01]  /*5fe0*/  SHF.L.U32 R58, R44, 0x10, RZ ;  /* 0x000000102c3a7819 */ /* 0x000fe200000006ff */
[-C--:B------:R-:W-:Y:S01]  /*5ff0*/  IMAD R5, R2, R39.reuse, R5 ;  /* 0x0000002702057224 */ /* 0x080fe200078e0205 */
[----:B------:R-:W-:Y:S01]  /*6000*/  SHF.R.S32.HI R2, RZ, 0x18, R67 ;  /* 0x00000018ff027819 */ /* 0x000fe20000011443 */
[-C--:B------:R-:W-:Y:S01]  /*6010*/  IMAD R6, R3, R39.reuse, R6 ;  /* 0x0000002703067224 */ /* 0x080fe200078e0206 */
[----:B------:R-:W-:Y:S01]  /*6020*/  SHF.R.S32.HI R3, RZ, 0x18, R66 ;  /* 0x00000018ff037819 */ /* 0x000fe20000011442 */
[----:B------:R-:W-:Y:S01]  /*6030*/  IMAD R8, R38, R8, RZ ;  /* 0x0000000826087224 */ /* 0x000fe200078e02ff */
[C---:B------:R-:W-:Y:S01]  /*6040*/  PRMT R56, R45.reuse, 0x8880, RZ ;  /* 0x000088802d387816 */ /* 0x040fe200000000ff */
[----:B------:R-:W-:Y:S01]  /*6050*/  IMAD R7, R40, R39, R7 ;  /* 0x0000002728077224 */ /* 0x000fe200078e0207 */
[----:B------:R-:W-:Y:S01]  /*6060*/  MOV R40, R65 ;  /* 0x0000004100287202 */ /* 0x000fe20000000f00 */
[----:B------:R-:W-:Y:S01]  /*6070*/  IMAD R9, R38, R9, RZ ;  /* 0x0000000926097224 */ /* 0x000fe200078e02ff */
[----:B------:R-:W-:Y:S01]  /*6080*/  SHF.L.U32 R55, R45, 0x10, RZ ;  /* 0x000000102d377819 */ /* 0x000fe200000006ff */
[-C--:B------:R-:W-:Y:S01]  /*6090*/  IMAD R8, R0, R39.reuse, R8 ;  /* 0x0000002700087224 */ /* 0x080fe200078e0208 */
[----:B------:R-:W-:Y:S01]  /*60a0*/  PRMT R53, R46, 0x8880, RZ ;  /* 0x000088802e357816 */ /* 0x000fe200000000ff */
[----:B------:R-:W-:Y:S01]  /*60b0*/  IMAD R10, R38, R10, RZ ;  /* 0x0000000a260a7224 */ /* 0x000fe200078e02ff */
[----:B------:R-:W-:Y:S01]  /*60c0*/  SHF.R.S32.HI R45, RZ, 0x18, R45 ;  /* 0x00000018ff2d7819 */ /* 0x000fe2000001142d */
[----:B------:R-:W-:Y:S01]  /*60d0*/  IMAD R9, R2, R39, R9 ;  /* 0x0000002702097224 */ /* 0x000fe200078e0209 */
[----:B------:R-:W-:Y:S01]  /*60e0*/  SHF.L.U32 R52, R46, 0x10, RZ ;  /* 0x000000102e347819 */ /* 0x000fe200000006ff */
[C---:B------:R-:W-:Y:S01]  /*60f0*/  IMAD R0, R38.reuse, R20, RZ ;  /* 0x0000001426007224 */ /* 0x040fe200078e02ff */
[C---:B------:R-:W-:Y:S01]  /*6100*/  PRMT R50, R47.reuse, 0x8880, RZ ;  /* 0x000088802f327816 */ /* 0x040fe200000000ff */
[C---:B------:R-:W-:Y:S01]  /*6110*/  IMAD R11, R38.reuse, R11, RZ ;  /* 0x0000000b260b7224 */ /* 0x040fe200078e02ff */
[----:B------:R-:W-:Y:S01]  /*6120*/  SHF.R.S32.HI R46, RZ, 0x18, R46 ;  /* 0x00000018ff2e7819 */ /* 0x000fe2000001142e */
[C---:B------:R-:W-:Y:S01]  /*6130*/  IMAD R2, R38.reuse, R21, RZ ;  /* 0x0000001526027224 */ /* 0x040fe200078e02ff */
[----:B------:R-:W-:Y:S01]  /*6140*/  SHF.L.U32 R49, R47, 0x10, RZ ;  /* 0x000000102f317819 */ /* 0x000fe200000006ff */
[C---:B------:R-:W-:Y:S01]  /*6150*/  IMAD R20, R38.reuse, R24, RZ ;  /* 0x0000001826147224 */ /* 0x040fe200078e02ff */
[----:B------:R-:W-:Y:S01]  /*6160*/  SHF.R.S32.HI R47, RZ, 0x18, R47 ;  /* 0x00000018ff2f7819 */ /* 0x000fe2000001142f */
[----:B------:R-:W-:Y:S01]  /*6170*/  IMAD R21, R38, R25, RZ ;  /* 0x0000001926157224 */ /* 0x000fe200078e02ff */
[----:B------:R-:W-:Y:S01]  /*6180*/  SHF.L.U32 R57, R44, 0x8, RZ ;  /* 0x000000082c397819 */ /* 0x000fe200000006ff */
[----:B------:R-:W-:Y:S01]  /*6190*/  IMAD R24, R38, R28, RZ ;  /* 0x0000001c26187224 */ /* 0x000fe200078e02ff */
[----:B------:R-:W-:Y:S01]  /*61a0*/  SHF.R.S32.HI R44, RZ, 0x18, R44 ;  /* 0x00000018ff2c7819 */ /* 0x000fe2000001142c */
[----:B------:R-:W-:Y:S01]  /*61b0*/  IMAD R10, R3, R39, R10 ;  /* 0x00000027030a7224 */ /* 0x000fe200078e020a */
[----:B------:R-:W-:Y:S01]  /*61c0*/  IADD3 R36, PT, PT, R36, 0x1, RZ ;  /* 0x0000000124247810 */ /* 0x000fe20007ffe0ff */
[C---:B------:R-:W-:Y:S02]  /*61d0*/  IMAD R12, R38.reuse, R12, RZ ;  /* 0x0000000c260c7224 */ /* 0x040fe400078e02ff */
[C---:B------:R-:W-:Y:S02]  /*61e0*/  IMAD R25, R38.reuse, R29, RZ ;  /* 0x0000001d26197224 */ /* 0x040fe400078e02ff */
[C---:B------:R-:W-:Y:S01]  /*61f0*/  IMAD R28, R38.reuse, R32, RZ ;  /* 0x00000020261c7224 */ /* 0x040fe200078e02ff */
[----:B------:R-:W-:Y:S01]  /*6200*/  SHF.R.S32.HI R32, RZ, 0x18, R64 ;  /* 0x00000018ff207819 */ /* 0x000fe20000011440 */
[C---:B------:R-:W-:Y:S01]  /*6210*/  IMAD R29, R38.reuse, R33, RZ ;  /* 0x00000021261d7224 */ /* 0x040fe200078e02ff */
[----:B------:R-:W-:Y:S01]  /*6220*/  I2IP.S8.S32.SAT R33, R7, R6, RZ ;  /* 0x0000000607217239 */ /* 0x000fe200000014ff */
[----:B------:R-:W-:Y:S01]  /*6230*/  IMAD R11, R41, R39, R11 ;  /* 0x00000027290b7224 */ /* 0x000fe200078e020b */
[----:B------:R-:W-:Y:S01]  /*6240*/  MOV R7, R62 ;  /* 0x0000003e00077202 */ /* 0x000fe20000000f00 */
[C---:B------:R-:W-:Y:S01]  /*6250*/  IMAD R13, R38.reuse, R13, RZ ;  /* 0x0000000d260d7224 */ /* 0x040fe200078e02ff */
[----:B------:R-:W-:Y:S01]  /*6260*/  SHF.R.S32.HI R6, RZ, 0x18, R63 ;  /* 0x00000018ff067819 */ /* 0x000fe2000001143f */
[----:B------:R-:W-:Y:S01]  /*6270*/  IMAD R14, R38, R14, RZ ;  /* 0x0000000e260e7224 */ /* 0x000fe200078e02ff */
[----:B------:R-:W-:Y:S01]  /*6280*/  I2IP.S8.S32.SAT R41, R11, R10, RZ ;  /* 0x0000000a0b297239 */ /* 0x000fe200000014ff */
[----:B------:R-:W-:Y:S01]  /*6290*/  IMAD R12, R40, R39, R12 ;  /* 0x00000027280c7224 */ /* 0x000fe200078e020c */
[----:B------:R-:W-:Y:S01]  /*62a0*/  I2IP.S8.S32.SAT R40, R5, R4, R33 ;  /* 0x0000000405287239 */ /* 0x000fe20000001421 */
[----:B------:R-:W-:Y:S01]  /*62b0*/  IMAD R15, R38, R15, RZ ;  /* 0x0000000f260f7224 */ /* 0x000fe200078e02ff */
[----:B------:R-:W-:Y:S01]  /*62c0*/  I2IP.S8.S32.SAT R41, R9, R8, R41 ;  /* 0x0000000809297239 */ /* 0x000fe20000001429 */
[-C--:B------:R-:W-:Y:S01]  /*62d0*/  IMAD R13, R32, R39.reuse, R13 ;  /* 0x00000027200d7224 */ /* 0x080fe200078e020d */
[----:B------:R-:W-:Y:S01]  /*62e0*/  SHF.R.S32.HI R10, RZ, 0x18, R61 ;  /* 0x00000018ff0a7819 */ /* 0x000fe2000001143d */
[----:B------:R-:W-:Y:S01]  /*62f0*/  IMAD R16, R38, R16, RZ ;  /* 0x0000001026107224 */ /* 0x000fe200078e02ff */
[----:B------:R-:W-:Y:S01]  /*6300*/  SHF.R.S32.HI R5, RZ, 0x18, R58 ;  /* 0x00000018ff057819 */ /* 0x000fe2000001143a */
[----:B------:R-:W-:Y:S01]  /*6310*/  IMAD R14, R6, R39, R14 ;  /* 0x00000027060e7224 */ /* 0x000fe200078e020e */
[----:B------:R-:W-:Y:S01]  /*6320*/  SHF.R.S32.HI R11, RZ, 0x18, R60 ;  /* 0x00000018ff0b7819 */ /* 0x000fe2000001143c */
[----:B------:R-:W-:Y:S01]  /*6330*/  IMAD R17, R38, R17, RZ ;  /* 0x0000001126117224 */ /* 0x000fe200078e02ff */
[----:B------:R-:W-:Y:S01]  /*6340*/  SHF.R.S32.HI R6, RZ, 0x18, R57 ;  /* 0x00000018ff067819 */ /* 0x000fe20000011439 */
[-C--:B------:R-:W-:Y:S02]  /*6350*/  IMAD R15, R42, R39.reuse, R15 ;  /* 0x000000272a0f7224 */ /* 0x080fe400078e020f */
[C---:B------:R-:W-:Y:S02]  /*6360*/  IMAD R18, R38.reuse, R18, RZ ;  /* 0x0000001226127224 */ /* 0x040fe400078e02ff */
[----:B------:R-:W-:Y:S01]  /*6370*/  IMAD R16, R7, R39, R16 ;  /* 0x0000002707107224 */ /* 0x000fe200078e0210 */
[----:B------:R-:W-:Y:S01]  /*6380*/  I2IP.S8.S32.SAT R14, R15, R14, RZ ;  /* 0x0000000e0f0e7239 */ /* 0x000fe200000014ff */
[----:B------:R-:W-:Y:S01]  /*6390*/  IMAD R19, R38, R19, RZ ;  /* 0x0000001326137224 */ /* 0x000fe200078e02ff */
[----:B------:R-:W-:Y:S01]  /*63a0*/  SHF.R.S32.HI R7, RZ, 0x18, R48 ;  /* 0x00000018ff077819 */ /* 0x000fe20000011430 */
[-C--:B------:R-:W-:Y:S01]  /*63b0*/  IMAD R17, R10, R39.reuse, R17 ;  /* 0x000000270a117224 */ /* 0x080fe200078e0211 */
[----:B------:R-:W-:Y:S01]  /*63c0*/  I2IP.S8.S32.SAT R42, R13, R12, R14 ;  /* 0x0000000c0d2a7239 */ /* 0x000fe2000000140e */
[-C--:B------:R-:W-:Y:S02]  /*63d0*/  IMAD R18, R11, R39.reuse, R18 ;  /* 0x000000270b127224 */ /* 0x080fe400078e0212 */
[----:B------:R-:W-:Y:S02]  /*63e0*/  IMAD.MOV.U32 R4, RZ, RZ, R59 ;  /* 0x000000ffff047224 */ /* 0x000fe400078e003b */
[-C--:B------:R-:W-:Y:S02]  /*63f0*/  IMAD R19, R43, R39.reuse, R19 ;  /* 0x000000272b137224 */ /* 0x080fe400078e0213 */
[----:B------:R-:W-:Y:S02]  /*6400*/  IMAD R3, R38, R22, RZ ;  /* 0x0000001626037224 */ /* 0x000fe400078e02ff */
[----:B------:R-:W-:Y:S01]  /*6410*/  IMAD R0, R4, R39, R0 ;  /* 0x0000002704007224 */ /* 0x000fe200078e0200 */
[----:B------:R-:W-:Y:S01]  /*6420*/  I2IP.S8.S32.SAT R18, R19, R18, RZ ;  /* 0x0000001213127239 */ /* 0x000fe200000014ff */
[----:B------:R-:W-:Y:S01]  /*6430*/  IMAD R23, R38, R23, RZ ;  /* 0x0000001726177224 */ /* 0x000fe200078e02ff */
[----:B------:R-:W-:Y:S01]  /*6440*/  MOV R4, R56 ;  /* 0x0000003800047202 */ /* 0x000fe20000000f00 */
[-C--:B------:R-:W-:Y:S01]  /*6450*/  IMAD R2, R5, R39.reuse, R2 ;  /* 0x0000002705027224 */ /* 0x080fe200078e0202 */
[----:B------:R-:W-:Y:S01]  /*6460*/  I2IP.S8.S32.SAT R43, R17, R16, R18 ;  /* 0x00000010112b7239 */ /* 0x000fe20000001412 */
[-C--:B------:R-:W-:Y:S01]  /*6470*/  IMAD R3, R6, R39.reuse, R3 ;  /* 0x0000002706037224 */ /* 0x080fe200078e0203 */
[----:B------:R-:W-:Y:S01]  /*6480*/  SHF.R.S32.HI R5, RZ, 0x18, R55 ;  /* 0x00000018ff057819 */ /* 0x000fe20000011437 */
[-C--:B------:R-:W-:Y:S01]  /*6490*/  IMAD R23, R44, R39.reuse, R23 ;  /* 0x000000272c177224 */ /* 0x080fe200078e0217 */
[----:B------:R-:W-:Y:S01]  /*64a0*/  SHF.R.S32.HI R6, RZ, 0x18, R54 ;  /* 0x00000018ff067819 */ /* 0x000fe20000011436 */
[----:B------:R-:W-:Y:S01]  /*64b0*/  IMAD R22, R38, R26, RZ ;  /* 0x0000001a26167224 */ /* 0x000fe200078e02ff */
[----:B------:R1:W-:Y:S01]  /*64c0*/  STS.128 [R79+UR44+0x1200], R40 ;  /* 0x001200284f007988 */ /* 0x0003e20008000c2c */
[----:B------:R-:W-:Y:S01]  /*64d0*/  IMAD R20, R4, R39, R20 ;  /* 0x0000002704147224 */ /* 0x000fe200078e0214 */
[----:B------:R-:W-:Y:S01]  /*64e0*/  I2IP.S8.S32.SAT R3, R23, R3, RZ ;  /* 0x0000000317037239 */ /* 0x000fe200000014ff */
[----:B------:R-:W-:Y:S01]  /*64f0*/  IMAD R27, R38, R27, RZ ;  /* 0x0000001b261b7224 */ /* 0x000fe200078e02ff */
[----:B------:R-:W-:Y:S01]  /*6500*/  MOV R4, R53 ;  /* 0x0000003500047202 */ /* 0x000fe20000000f00 */
[-C--:B------:R-:W-:Y:S01]  /*6510*/  IMAD R21, R5, R39.reuse, R21 ;  /* 0x0000002705157224 */ /* 0x080fe200078e0215 */
[----:B------:R-:W-:Y:S01]  /*6520*/  SHF.R.S32.HI R5, RZ, 0x18, R52 ;  /* 0x00000018ff057819 */ /* 0x000fe20000011434 */
[-C--:B------:R-:W-:Y:S01]  /*6530*/  IMAD R22, R6, R39.reuse, R22 ;  /* 0x0000002706167224 */ /* 0x080fe200078e0216 */
[----:B------:R-:W-:Y:S01]  /*6540*/  SHF.R.S32.HI R6, RZ, 0x18, R49 ;  /* 0x00000018ff067819 */ /* 0x000fe20000011431 */
[-C--:B------:R-:W-:Y:S02]  /*6550*/  IMAD R27, R45, R39.reuse, R27 ;  /* 0x000000272d1b7224 */ /* 0x080fe400078e021b */
[-C--:B------:R-:W-:Y:S01]  /*6560*/  IMAD R24, R4, R39.reuse, R24 ;  /* 0x0000002704187224 */ /* 0x080fe200078e0218 */
[----:B------:R-:W-:Y:S01]  /*6570*/  SHF.R.S32.HI R4, RZ, 0x18, R51 ;  /* 0x00000018ff047819 */ /* 0x000fe20000011433 */
[C---:B------:R-:W-:Y:S02]  /*6580*/  IMAD R26, R38.reuse, R30, RZ ;  /* 0x0000001e261a7224 */ /* 0x040fe400078e02ff */
[----:B------:R-:W-:Y:S01]  /*6590*/  IMAD R25, R5, R39, R25 ;  /* 0x0000002705197224 */ /* 0x000fe200078e0219 */
[----:B------:R-:W-:Y:S01]  /*65a0*/  MOV R5, R50 ;  /* 0x0000003200057202 */ /* 0x000fe20000000f00 */
[----:B------:R-:W-:Y:S02]  /*65b0*/  IMAD R31, R38, R31, RZ ;  /* 0x0000001f261f7224 */ /* 0x000fe400078e02ff */
[-C--:B------:R-:W-:Y:S01]  /*65c0*/  IMAD R26, R4, R39.reuse, R26 ;  /* 0x00000027041a7224 */ /* 0x080fe200078e021a */
[----:B------:R-:W-:Y:S01]  /*65d0*/  I2IP.S8.S32.SAT R4, R2, R0, R3 ;  /* 0x0000000002047239 */ /* 0x000fe20000001403 */
[-C--:B------:R-:W-:Y:S02]  /*65e0*/  IMAD R31, R46, R39.reuse, R31 ;  /* 0x000000272e1f7224 */ /* 0x080fe400078e021f */
[-C--:B------:R-:W-:Y:S01]  /*65f0*/  IMAD R28, R5, R39.reuse, R28 ;  /* 0x00000027051c7224 */ /* 0x080fe200078e021c */
[----:B------:R-:W-:Y:S01]  /*6600*/  I2IP.S8.S32.SAT R5, R27, R22, RZ ;  /* 0x000000161b057239 */ /* 0x000fe200000014ff */
[----:B------:R-:W-:Y:S02]  /*6610*/  IMAD R30, R38, R34, RZ ;  /* 0x00000022261e7224 */ /* 0x000fe400078e02ff */
[----:B------:R-:W-:Y:S01]  /*6620*/  IMAD R29, R6, R39, R29 ;  /* 0x00000027061d7224 */ /* 0x000fe200078e021d */
[----:B------:R-:W-:Y:S01]  /*6630*/  I2IP.S8.S32.SAT R6, R31, R26, RZ ;  /* 0x0000001a1f067239 */ /* 0x000fe200000014ff */
[----:B------:R-:W-:Y:S01]  /*6640*/  IMAD R35, R38, R35, RZ ;  /* 0x0000002326237224 */ /* 0x000fe200078e02ff */
[----:B------:R-:W-:Y:S01]  /*6650*/  I2IP.S8.S32.SAT R5, R21, R20, R5 ;  /* 0x0000001415057239 */ /* 0x000fe20000001405 */
[-C--:B------:R-:W-:Y:S01]  /*6660*/  IMAD R30, R7, R39.reuse, R30 ;  /* 0x00000027071e7224 */ /* 0x080fe200078e021e */
[----:B------:R-:W-:Y:S01]  /*6670*/  I2IP.S8.S32.SAT R6, R25, R24, R6 ;  /* 0x0000001819067239 */ /* 0x000fe20000001406 */
[----:B------:R-:W-:Y:S05]  /*6680*/  IMAD R35, R47, R39, R35 ;  /* 0x000000272f237224 */ /* 0x000fea00078e0223 */
[----:B------:R-:W-:Y:S04]  /*6690*/  I2IP.S8.S32.SAT R7, R35, R30, RZ ;  /* 0x0000001e23077239 */ /* 0x000fe800000014ff */
[----:B------:R-:W-:Y:S05]  /*66a0*/  I2IP.S8.S32.SAT R7, R29, R28, R7 ;  /* 0x0000001c1d077239 */ /* 0x000fea0000001407 */
[----:B------:R1:W-:Y:S01]  /*66b0*/  STS.128 [R78+0x1010], R4 ;  /* 0x001010044e007388 */ /* 0x0003e20000000c00 */
[----:B------:R-:W-:Y:S01]  /*66c0*/  @!PT LDS RZ, [RZ] ;  /* 0x00000000fffff984 */ /* 0x000fe20000000800 */
[----:B------:R-:W-:Y:S01]  /*66d0*/  @!PT LDS RZ, [RZ] ;  /* 0x00000000fffff984 */ /* 0x000fe20000000800 */
[----:B------:R-:W-:Y:S01]  /*66e0*/  @!PT LDS RZ, [RZ] ;  /* 0x00000000fffff984 */ /* 0x000fe20000000800 */
[----:B------:R-:W-:Y:S01]  /*66f0*/  @!PT LDS RZ, [RZ] ;  /* 0x00000000fffff984 */ /* 0x000fe20000000800 */
[----:B------:R3:W-:Y:S07]  /*6700*/  MEMBAR.ALL.CTA ;  /* 0x0000000000007992 */ /* 0x0007ee0000008000 */
[----:B---3--:R-:W3:Y:S02]  /*6710*/  FENCE.VIEW.ASYNC.S ;  /* 0x00000000000073c6 */ /* 0x008ee40000000000 */
[----:B---3--:R-:W-:Y:S06]  /*6720*/  BAR.SYNC.DEFER_BLOCKING 0x1, 0x80 ;  /* 0x0042000000007b1d */ /* 0x008fec0000010000 */
[----:B------:R-:W-:Y:S05]  /*6730*/  @P0 BRA `(.L_x_99) ;  /* 0x0000000000300947 */ /* 0x000fea0003800000 */
[----:B------:R-:W-:Y:S02]  /*6740*/  UIADD3 UR4, UPT, UPT, UR44, 0x1200, URZ ;  /* 0x000012002c047890 */ /* 0x000fe4000fffe0ff */
[----:B------:R-:W-:Y:S02]  /*6750*/  USHF.L.U32 UR9, UR45, 0x6, URZ ;  /* 0x000000062d097899 */ /* 0x000fe400080006ff */
[----:B------:R-:W-:Y:S02]  /*6760*/  USHF.L.U32 UR10, UR46, 0x6, URZ ;  /* 0x000000062e0a7899 */ /* 0x000fe400080006ff */
[----:B------:R-:W-:Y:S01]  /*6770*/  MOV R86, UR4 ;  /* 0x0000000400567c02 */ /* 0x000fe20008000f00 */
[----:B------:R-:W-:Y:S01]  /*6780*/  UIADD3 UR4, UP0, UPT, UR62, 0x680, URZ ;  /* 0x000006803e047890 */ /* 0x000fe2000ff1e0ff */
[----:B------:R-:W-:Y:S02]  /*6790*/  UMOV UR11, UR36 ;  /* 0x00000024000b7c82 */ /* 0x000fe40008000000 */
[----:B------:R-:W-:Y:S01]  /*67a0*/  R2UR UR8, R86 ;  /* 0x00000000560872ca */ /* 0x000fe200000e0000 */
[----:B------:R-:W-:Y:S11]  /*67b0*/  UIADD3.X UR5, UPT, UPT, URZ, UR63, URZ, UP0, !UPT ;  /* 0x0000003fff057290 */ /* 0x000ff600087fe4ff */
[----:B------:R-:W-:Y:S01]  /*67c0*/  @!UPT UIADD3 URZ, UPT, UPT, URZ, URZ, URZ ;  /* 0x000000fffffff290 */ /* 0x000fe2000fffe0ff */
[----:B------:R3:W-:Y:S01]  /*67d0*/  UTMASTG.3D [UR8], [UR4] ;  /* 0x00000008040073b5 */ /* 0x0007e20008010000 */
[----:B------:R0:W-:Y:S01]  /*67e0*/  UTMACMDFLUSH ;  /* 0x00000000000079b7 */ /* 0x0001e20000000000 */
[----:B---3--:R-:W-:Y:S04]  /*67f0*/  DEPBAR.LE SB0, 0x0 ;  /* 0x000080000000791a */ /* 0x008fe80000000000 */
.L_x_99:
[----:B------:R-:W-:Y:S05]  /*6800*/  BSYNC.RECONVERGENT B0 ;  /* 0x0000000000007941 */ /* 0x000fea0003800200 */
.L_x_98:
[----:B------:R-:W-:Y:S01]  /*6810*/  BAR.SYNC.DEFER_BLOCKING 0x1, 0x80 ;  /* 0x0042000000007b1d */ /* 0x000fe20000010000 */
[----:B------:R-:W-:Y:S01]  /*6820*/  ISETP.NE.AND P0, PT, R82, 0x2, PT ;  /* 0x000000025200780c */ /* 0x000fe20003f05270 */
[----:B------:R-:W-:Y:S01]  /*6830*/  UISETP.NE.AND UP0, UPT, UR47, URZ, UPT ;  /* 0x000000ff2f00728c */ /* 0x000fe2000bf05270 */
[----:B------:R-:W-:Y:S01]  /*6840*/  ISETP.NE.AND P1, PT, R36, 0x4, PT ;  /* 0x000000042400780c */ /* 0x000fe20003f25270 */
[----:B------:R-:W-:Y:S01]  /*6850*/  UIADD3 UR45, UPT, UPT, UR37, UR60, URZ ;  /* 0x0000003c252d7290 */ /* 0x000fe2000fffe0ff */
[----:B------:R-:W-:Y:S01]  /*6860*/  SEL R2, RZ, 0x1, P0 ;  /* 0x00000001ff027807 */ /* 0x000fe20000000000 */
[----:B------:R-:W-:Y:S01]  /*6870*/  UIADD3 UR46, UPT, UPT, UR38, UR57, URZ ;  /* 0x00000039262e7290 */ /* 0x000fe2000fffe0ff */
[----:B------:R-:W-:Y:S02]  /*6880*/  SEL R0, RZ, 0x1, P1 ;  /* 0x00000001ff007807 */ /* 0x000fe40000800000 */
[----:B------:R-:W-:Y:S02]  /*6890*/  LOP3.LUT R84, R84, R2, RZ, 0x3c, !PT ;  /* 0x0000000254547212 */ /* 0x000fe400078e3cff */
[----:B------:R-:W-:Y:S02]  /*68a0*/  LOP3.LUT R85, R85, R0, RZ, 0x3c, !PT ;  /* 0x0000000055557212 */ /* 0x000fe400078e3cff */
[----:B------:R-:W-:Y:S02]  /*68b0*/  SEL R82, R82, RZ, P0 ;  /* 0x000000ff52527207 */ /* 0x000fe40000000000 */
[----:B------:R-:W-:Y:S01]  /*68c0*/  SEL R36, R36, RZ, P1 ;  /* 0x000000ff24247207 */ /* 0x000fe20000800000 */
[----:B------:R-:W-:Y:S01]  /*68d0*/  UMOV UR36, UR51 ;  /* 0x0000003300247c82 */ /* 0x000fe20008000000 */
[----:B------:R-:W-:Y:S05]  /*68e0*/  BRA.U UP0, `(.L_x_100) ;  /* 0xffffffe500107547 */ /* 0x000fea000b83ffff */
[----:B------:R-:W-:Y:S05]  /*68f0*/  EXIT ;  /* 0x000000000000794d */ /* 0x000fea0003800000 */
.L_x_24:
[----:B--2---:R2:W3:Y:S02]  /*6900*/  SYNCS.PHASECHK.TRANS64.TRYWAIT P0, [R0+URZ+0xc0], R2 ;  /* 0x0000c002000075a7 */ /* 0x0044e400080011ff */
[----:B---3--:R-:W-:Y:S05]  /*6910*/  @!P0 NANOSLEEP.SYNCS 0x989680 ;  /* 0x009896800000895d */ /* 0x008fea0003900000 */
[----:B------:R-:W3:Y:S02]  /*6920*/  @!P0 SYNCS.PHASECHK.TRANS64 P0, [R0+URZ+0xc0], R2 ;  /* 0x0000c002000085a7 */ /* 0x000ee400080010ff */
[----:B---3--:R-:W-:Y:S05]  /*6930*/  @!P0 BRA `(.L_x_24) ;  /* 0xfffffffc00f08947 */ /* 0x008fea000383ffff */
[----:B------:R-:W-:Y:S05]  /*6940*/  BRA `(.L_x_101) ;  /* 0xffffffac00fc7947 */ /* 0x000fea000383ffff */
.L_x_27:
[----:B-1----:R-:W-:-:S07]  /*6950*/  MOV R0, UR33 ;  /* 0x0000002100007c02 */ /* 0x002fce0008000f00 */
.L_x_102:
[----:B-1----:R1:W2:Y:S02]  /*6960*/  SYNCS.PHASECHK.TRANS64.TRYWAIT P0, [R0+URZ+0x18], R3 ;  /* 0x00001803000075a7 */ /* 0x0022a400080011ff */
[----:B--2---:R-:W-:Y:S05]  /*6970*/  @!P0 NANOSLEEP.SYNCS 0x989680 ;  /* 0x009896800000895d */ /* 0x004fea0003900000 */
[----:B------:R-:W2:Y:S02]  /*6980*/  @!P0 SYNCS.PHASECHK.TRANS64 P0, [R0+URZ+0x18], R3 ;  /* 0x00001803000085a7 */ /* 0x000ea400080010ff */
[----:B--2---:R-:W-:Y:S05]  /*6990*/  @!P0 BRA `(.L_x_102) ;  /* 0xfffffffc00f08947 */ /* 0x004fea000383ffff */
[----:B------:R-:W-:Y:S05]  /*69a0*/  BRA `(.L_x_26) ;  /* 0xffffffb000487947 */ /* 0x000fea000383ffff */
.L_x_34:
[----:B-1----:R-:W-:-:S07]  /*69b0*/  MOV R0, UR17 ;  /* 0x0000001100007c02 */ /* 0x002fce0008000f00 */
.L_x_103:
[----:B-1----:R1:W2:Y:S02]  /*69c0*/  SYNCS.PHASECHK.TRANS64.TRYWAIT P0, [R0+URZ+0x18], R3 ;  /* 0x00001803000075a7 */ /* 0x0022a400080011ff */
[----:B--2---:R-:W-:Y:S05]  /*69d0*/  @!P0 NANOSLEEP.SYNCS 0x989680 ;  /* 0x009896800000895d */ /* 0x004fea0003900000 */
[----:B------:R-:W2:Y:S02]  /*69e0*/  @!P0 SYNCS.PHASECHK.TRANS64 P0, [R0+URZ+0x18], R3 ;  /* 0x00001803000085a7 */ /* 0x000ea400080010ff */
[----:B--2---:R-:W-:Y:S05]  /*69f0*/  @!P0 BRA `(.L_x_103) ;  /* 0xfffffffc00f08947 */ /* 0x004fea000383ffff */
[----:B------:R-:W-:Y:S05]  /*6a00*/  BRA `(.L_x_33) ;  /* 0xffffffb4000c7947 */ /* 0x000fea000383ffff */
.L_x_39:
[----:B-1----:R1:W2:Y:S02]  /*6a10*/  SYNCS.PHASECHK.TRANS64.TRYWAIT P0, [R3+URZ+0x50], R0 ;  /* 0x00005000030075a7 */ /* 0x0022a400080011ff */
[----:B--2---:R-:W-:Y:S05]  /*6a20*/  @!P0 NANOSLEEP.SYNCS 0x989680 ;  /* 0x009896800000895d */ /* 0x004fea0003900000 */
[----:B------:R-:W2:Y:S02]  /*6a30*/  @!P0 SYNCS.PHASECHK.TRANS64 P0, [R3+URZ+0x50], R0 ;  /* 0x00005000030085a7 */ /* 0x000ea400080010ff */
[----:B--2---:R-:W-:Y:S05]  /*6a40*/  @!P0 BRA `(.L_x_39) ;  /* 0xfffffffc00f08947 */ /* 0x004fea000383ffff */
[----:B------:R-:W-:Y:S05]  /*6a50*/  BRA `(.L_x_104) ;  /* 0xffffffb400b87947 */ /* 0x000fea000383ffff */
.L_x_43:
[----:B------:R-:W-:-:S07]  /*6a60*/  MOV R0, UR4 ;  /* 0x0000000400007c02 */ /* 0x000fce0008000f00 */
.L_x_105:
[----:B-1----:R1:W2:Y:S02]  /*6a70*/  SYNCS.PHASECHK.TRANS64.TRYWAIT P0, [R0+URZ], R2 ;  /* 0x00000002000075a7 */ /* 0x0022a400080011ff */
[----:B--2---:R-:W-:Y:S05]  /*6a80*/  @!P0 NANOSLEEP.SYNCS 0x989680 ;  /* 0x009896800000895d */ /* 0x004fea0003900000 */
[----:B------:R-:W2:Y:S02]  /*6a90*/  @!P0 SYNCS.PHASECHK.TRANS64 P0, [R0+URZ], R2 ;  /* 0x00000002000085a7 */ /* 0x000ea400080010ff */
[----:B--2---:R-:W-:Y:S05]  /*6aa0*/  @!P0 BRA `(.L_x_105) ;  /* 0xfffffffc00f08947 */ /* 0x004fea000383ffff */
[----:B------:R-:W-:Y:S05]  /*6ab0*/  BRA `(.L_x_106) ;  /* 0xffffffbc005c7947 */ /* 0x000fea000383ffff */
.L_x_44:
[----:B------:R-:W-:-:S07]  /*6ac0*/  MOV R0, UR5 ;  /* 0x0000000500007c02 */ /* 0x000fce0008000f00 */
.L_x_107:
[----:B-1----:R1:W2:Y:S02]  /*6ad0*/  SYNCS.PHASECHK.TRANS64.TRYWAIT P0, [R0+URZ], R2 ;  /* 0x00000002000075a7 */ /* 0x0022a400080011ff */
[----:B--2---:R-:W-:Y:S05]  /*6ae0*/  @!P0 NANOSLEEP.SYNCS 0x989680 ;  /* 0x009896800000895d */ /* 0x004fea0003900000 */
[----:B------:R-:W2:Y:S02]  /*6af0*/  @!P0 SYNCS.PHASECHK.TRANS64 P0, [R0+URZ], R2 ;  /* 0x00000002000085a7 */ /* 0x000ea400080010ff */
[----:B--2---:R-:W-:Y:S05]  /*6b00*/  @!P0 BRA `(.L_x_107) ;  /* 0xfffffffc00f08947 */ /* 0x004fea000383ffff */
[----:B------:R-:W-:Y:S05]  /*6b10*/  BRA `(.L_x_108) ;  /* 0xffffffbc00687947 */ /* 0x000fea000383ffff */
.L_x_47:
[----:B--2---:R2:W3:Y:S02]  /*6b20*/  SYNCS.PHASECHK.TRANS64.TRYWAIT P0, [R2+URZ+0xb0], R4 ;  /* 0x0000b004020075a7 */ /* 0x0044e400080011ff */
[----:B---3--:R-:W-:Y:S05]  /*6b30*/  @!P0 NANOSLEEP.SYNCS 0x989680 ;  /* 0x009896800000895d */ /* 0x008fea0003900000 */
[----:B------:R-:W3:Y:S02]  /*6b40*/  @!P0 SYNCS.PHASECHK.TRANS64 P0, [R2+URZ+0xb0], R4 ;  /* 0x0000b004020085a7 */ /* 0x000ee400080010ff */
[----:B---3--:R-:W-:Y:S05]  /*6b50*/  @!P0 BRA `(.L_x_47) ;  /* 0xfffffffc00f08947 */ /* 0x008fea000383ffff */
[----:B------:R-:W-:Y:S05]  /*6b60*/  BRA `(.L_x_109) ;  /* 0xffffffbc00c47947 */ /* 0x000fea000383ffff */
.L_x_48:
[----:B------:R-:W-:-:S07]  /*6b70*/  MOV R2, UR4 ;  /* 0x0000000400027c02 */ /* 0x000fce0008000f00 */
.L_x_110:
[----:B--2---:R2:W3:Y:S02]  /*6b80*/  SYNCS.PHASECHK.TRANS64.TRYWAIT P0, [R2+URZ+0x60], R5 ;  /* 0x00006005020075a7 */ /* 0x0044e400080011ff */
[----:B---3--:R-:W-:Y:S05]  /*6b90*/  @!P0 NANOSLEEP.SYNCS 0x989680 ;  /* 0x009896800000895d */ /* 0x008fea0003900000 */
[----:B------:R-:W3:Y:S02]  /*6ba0*/  @!P0 SYNCS.PHASECHK.TRANS64 P0, [R2+URZ+0x60], R5 ;  /* 0x00006005020085a7 */ /* 0x000ee400080010ff */
[----:B---3--:R-:W-:Y:S05]  /*6bb0*/  @!P0 BRA `(.L_x_110) ;  /* 0xfffffffc00f08947 */ /* 0x008fea000383ffff */
[----:B------:R-:W-:Y:S05]  /*6bc0*/  BRA `(.L_x_111) ;  /* 0xffffffbc00d47947 */ /* 0x000fea000383ffff */
.L_x_49:
[----:B--2---:R2:W3:Y:S02]  /*6bd0*/  SYNCS.PHASECHK.TRANS64.TRYWAIT P1, [R2+URZ+0x50], R4 ;  /* 0x00005004020075a7 */ /* 0x0044e400080211ff */
[----:B---3--:R-:W-:Y:S05]  /*6be0*/  @!P1 NANOSLEEP.SYNCS 0x989680 ;  /* 0x009896800000995d */ /* 0x008fea0003900000 */
[----:B------:R-:W3:Y:S02]  /*6bf0*/  @!P1 SYNCS.PHASECHK.TRANS64 P1, [R2+URZ+0x50], R4 ;  /* 0x00005004020095a7 */ /* 0x000ee400080210ff */
[----:B---3--:R-:W-:Y:S05]  /*6c00*/  @!P1 BRA `(.L_x_49) ;  /* 0xfffffffc00f09947 */ /* 0x008fea000383ffff */
[----:B------:R-:W-:Y:S05]  /*6c10*/  BRA `(.L_x_112) ;  /* 0xffffffc000047947 */ /* 0x000fea000383ffff */
.L_x_52:
[----:B------:R-:W-:-:S07]  /*6c20*/  MOV R0, UR4 ;  /* 0x0000000400007c02 */ /* 0x000fce0008000f00 */
.L_x_113:
[----:B--2---:R2:W3:Y:S02]  /*6c30*/  SYNCS.PHASECHK.TRANS64.TRYWAIT P0, [R0+URZ+0x60], R2 ;  /* 0x00006002000075a7 */ /* 0x0044e400080011ff */
[----:B---3--:R-:W-:Y:S05]  /*6c40*/  @!P0 NANOSLEEP.SYNCS 0x989680 ;  /* 0x009896800000895d */ /* 0x008fea0003900000 */
[----:B------:R-:W3:Y:S02]  /*6c50*/  @!P0 SYNCS.PHASECHK.TRANS64 P0, [R0+URZ+0x60], R2 ;  /* 0x00006002000085a7 */ /* 0x000ee400080010ff */
[----:B---3--:R-:W-:Y:S05]  /*6c60*/  @!P0 BRA `(.L_x_113) ;  /* 0xfffffffc00f08947 */ /* 0x008fea000383ffff */
[----:B------:R-:W-:Y:S05]  /*6c70*/  BRA `(.L_x_51) ;  /* 0xffffffc000587947 */ /* 0x000fea000383ffff */
.L_x_59:
[----:B-1----:R1:W2:Y:S02]  /*6c80*/  SYNCS.PHASECHK.TRANS64.TRYWAIT P1, [R0+URZ+0x50], R2 ;  /* 0x00005002000075a7 */ /* 0x0022a400080211ff */
[----:B--2---:R-:W-:Y:S05]  /*6c90*/  @!P1 NANOSLEEP.SYNCS 0x989680 ;  /* 0x009896800000995d */ /* 0x004fea0003900000 */
[----:B------:R-:W2:Y:S02]  /*6ca0*/  @!P1 SYNCS.PHASECHK.TRANS64 P1, [R0+URZ+0x50], R2 ;  /* 0x00005002000095a7 */ /* 0x000ea400080210ff */
[----:B--2---:R-:W-:Y:S05]  /*6cb0*/  @!P1 BRA `(.L_x_59) ;  /* 0xfffffffc00f09947 */ /* 0x004fea000383ffff */
[----:B------:R-:W-:Y:S05]  /*6cc0*/  BRA `(.L_x_114) ;  /* 0xffffffc400cc7947 */ /* 0x000fea000383ffff */
.L_x_60:
[----:B------:R-:W-:-:S07]  /*6cd0*/  MOV R2, UR31 ;  /* 0x0000001f00027c02 */ /* 0x000fce0008000f00 */
.L_x_115:
[----:B-1----:R1:W2:Y:S02]  /*6ce0*/  SYNCS.PHASECHK.TRANS64.TRYWAIT P0, [R2+URZ+0x90], R0 ;  /* 0x00009000020075a7 */ /* 0x0022a400080011ff */
[----:B--2---:R-:W-:Y:S05]  /*6cf0*/  @!P0 NANOSLEEP.SYNCS 0x989680 ;  /* 0x009896800000895d */ /* 0x004fea0003900000 */
[----:B------:R-:W2:Y:S02]  /*6d00*/  @!P0 SYNCS.PHASECHK.TRANS64 P0, [R2+URZ+0x90], R0 ;  /* 0x00009000020085a7 */ /* 0x000ea400080010ff */
[----:B--2---:R-:W-:Y:S05]  /*6d10*/  @!P0 BRA `(.L_x_115) ;  /* 0xfffffffc00f08947 */ /* 0x004fea000383ffff */
[----:B------:R-:W-:Y:S05]  /*6d20*/  BRA `(.L_x_116) ;  /* 0xffffffc8001c7947 */ /* 0x000fea000383ffff */
.L_x_63:
[----:B------:R-:W-:Y:S07]  /*6d30*/  MOV R0, UR5 ;  /* 0x0000000500007c02 */ /* 0x000fee0008000f00 */
.L_x_117:
[----:B-1----:R1:W2:Y:S02]  /*6d40*/  SYNCS.PHASECHK.TRANS64.TRYWAIT P0, [R0+URZ], R2 ;  /* 0x00000002000075a7 */ /* 0x0022a400080011ff */
[----:B--2---:R-:W-:Y:S05]  /*6d50*/  @!P0 NANOSLEEP.SYNCS 0x989680 ;  /* 0x009896800000895d */ /* 0x004fea0003900000 */
[----:B------:R-:W2:Y:S02]  /*6d60*/  @!P0 SYNCS.PHASECHK.TRANS64 P0, [R0+URZ], R2 ;  /* 0x00000002000085a7 */ /* 0x000ea400080010ff */
[----:B--2---:R-:W-:Y:S05]  /*6d70*/  @!P0 BRA `(.L_x_117) ;  /* 0xfffffffc00f08947 */ /* 0x004fea000383ffff */
[----:B------:R-:W-:Y:S05]  /*6d80*/  BRA `(.L_x_62) ;  /* 0xffffffc800387947 */ /* 0x000fea000383ffff */
.L_x_66:
[----:B------:R-:W-:-:S07]  /*6d90*/  MOV R0, UR4 ;  /* 0x0000000400007c02 */ /* 0x000fce0008000f00 */
.L_x_118:
[----:B--2---:R2:W4:Y:S02]  /*6da0*/  SYNCS.PHASECHK.TRANS64.TRYWAIT P0, [R0+URZ], R2 ;  /* 0x00000002000075a7 */ /* 0x00452400080011ff */
[----:B----4-:R-:W-:Y:S05]  /*6db0*/  @!P0 NANOSLEEP.SYNCS 0x989680 ;  /* 0x009896800000895d */ /* 0x010fea0003900000 */
[----:B------:R-:W4:Y:S02]  /*6dc0*/  @!P0 SYNCS.PHASECHK.TRANS64 P0, [R0+URZ], R2 ;  /* 0x00000002000085a7 */ /* 0x000f2400080010ff */
[----:B----4-:R-:W-:Y:S05]  /*6dd0*/  @!P0 BRA `(.L_x_118) ;  /* 0xfffffffc00f08947 */ /* 0x010fea000383ffff */
[----:B------:R-:W-:Y:S05]  /*6de0*/  BRA `(.L_x_119) ;  /* 0xffffffcc00147947 */ /* 0x000fea000383ffff */
.L_x_67:
[----:B------:R-:W-:-:S07]  /*6df0*/  MOV R0, UR5 ;  /* 0x0000000500007c02 */ /* 0x000fce0008000f00 */
.L_x_120:
[----:B-1----:R1:W2:Y:S02]  /*6e00*/  SYNCS.PHASECHK.TRANS64.TRYWAIT P0, [R0+URZ], R3 ;  /* 0x00000003000075a7 */ /* 0x0022a400080011ff */
[----:B--2---:R-:W-:Y:S05]  /*6e10*/  @!P0 NANOSLEEP.SYNCS 0x989680 ;  /* 0x009896800000895d */ /* 0x004fea0003900000 */
[----:B------:R-:W2:Y:S02]  /*6e20*/  @!P0 SYNCS.PHASECHK.TRANS64 P0, [R0+URZ], R3 ;  /* 0x00000003000085a7 */ /* 0x000ea400080010ff */
[----:B--2---:R-:W-:Y:S05]  /*6e30*/  @!P0 BRA `(.L_x_120) ;  /* 0xfffffffc00f08947 */ /* 0x004fea000383ffff */
[----:B------:R-:W-:Y:S05]  /*6e40*/  BRA `(.L_x_121) ;  /* 0xffffffcc00207947 */ /* 0x000fea000383ffff */
.L_x_68:
[----:B------:R-:W-:-:S07]  /*6e50*/  MOV R0, UR5 ;  /* 0x0000000500007c02 */ /* 0x000fce0008000f00 */
.L_x_122:
[----:B-1----:R1:W2:Y:S02]  /*6e60*/  SYNCS.PHASECHK.TRANS64.TRYWAIT P0, [R0+URZ], R3 ;  /* 0x00000003000075a7 */ /* 0x0022a400080011ff */
[----:B--2---:R-:W-:Y:S05]  /*6e70*/  @!P0 NANOSLEEP.SYNCS 0x989680 ;  /* 0x009896800000895d */ /* 0x004fea0003900000 */
[----:B------:R-:W2:Y:S02]  /*6e80*/  @!P0 SYNCS.PHASECHK.TRANS64 P0, [R0+URZ], R3 ;  /* 0x00000003000085a7 */ /* 0x000ea400080010ff */
[----:B--2---:R-:W-:Y:S05]  /*6e90*/  @!P0 BRA `(.L_x_122) ;  /* 0xfffffffc00f08947 */ /* 0x004fea000383ffff */
[----:B------:R-:W-:Y:S05]  /*6ea0*/  BRA `(.L_x_123) ;  /* 0xffffffcc002c7947 */ /* 0x000fea000383ffff */
.L_x_69:
[----:B-1----:R-:W-:-:S07]  /*6eb0*/  MOV R0, UR4 ;  /* 0x0000000400007c02 */ /* 0x002fce0008000f00 */
.L_x_124:
[----:B-1----:R1:W2:Y:S02]  /*6ec0*/  SYNCS.PHASECHK.TRANS64.TRYWAIT P0, [R0+URZ], R2 ;  /* 0x00000002000075a7 */ /* 0x0022a400080011ff */
[----:B--2---:R-:W-:Y:S05]  /*6ed0*/  @!P0 NANOSLEEP.SYNCS 0x989680 ;  /* 0x009896800000895d */ /* 0x004fea0003900000 */
[----:B------:R-:W2:Y:S02]  /*6ee0*/  @!P0 SYNCS.PHASECHK.TRANS64 P0, [R0+URZ], R2 ;  /* 0x00000002000085a7 */ /* 0x000ea400080010ff */
[----:B--2---:R-:W-:Y:S05]  /*6ef0*/  @!P0 BRA `(.L_x_124) ;  /* 0xfffffffc00f08947 */ /* 0x004fea000383ffff */
[----:B------:R-:W-:Y:S05]  /*6f00*/  BRA `(.L_x_125) ;  /* 0xffffffcc00387947 */ /* 0x000fea000383ffff */
.L_x_74:
[----:B---3--:R3:W4:Y:S02]  /*6f10*/  SYNCS.PHASECHK.TRANS64.TRYWAIT P0, [R7+URZ+0x50], R0 ;  /* 0x00005000070075a7 */ /* 0x00872400080011ff */
[----:B----4-:R-:W-:Y:S05]  /*6f20*/  @!P0 NANOSLEEP.SYNCS 0x989680 ;  /* 0x009896800000895d */ /* 0x010fea0003900000 */
[----:B------:R-:W4:Y:S02]  /*6f30*/  @!P0 SYNCS.PHASECHK.TRANS64 P0, [R7+URZ+0x50], R0 ;  /* 0x00005000070085a7 */ /* 0x000f2400080010ff */
[----:B----4-:R-:W-:Y:S05]  /*6f40*/  @!P0 BRA `(.L_x_74) ;  /* 0xfffffffc00f08947 */ /* 0x010fea000383ffff */
[----:B------:R-:W-:Y:S05]  /*6f50*/  BRA `(.L_x_126) ;  /* 0xffffffd0004c7947 */ /* 0x000fea000383ffff */
.L_x_77:
[----:B-1----:R-:W-:Y:S07]  /*6f60*/  MOV R0, UR17 ;  /* 0x0000001100007c02 */ /* 0x002fee0008000f00 */
.L_x_127:
[----:B-1----:R1:W3:Y:S02]  /*6f70*/  SYNCS.PHASECHK.TRANS64.TRYWAIT P2, [R0+URZ+0x48], R7 ;  /* 0x00004807000075a7 */ /* 0x0022e400080411ff */
[----:B---3--:R-:W-:Y:S05]  /*6f80*/  @!P2 NANOSLEEP.SYNCS 0x989680 ;  /* 0x009896800000a95d */ /* 0x008fea0003900000 */
[----:B------:R-:W3:Y:S02]  /*6f90*/  @!P2 SYNCS.PHASECHK.TRANS64 P2, [R0+URZ+0x48], R7 ;  /* 0x000048070000a5a7 */ /* 0x000ee400080410ff */
[----:B---3--:R-:W-:Y:S05]  /*6fa0*/  @!P2 BRA `(.L_x_127) ;  /* 0xfffffffc00f0a947 */ /* 0x008fea000383ffff */
[----:B------:R-:W-:Y:S05]  /*6fb0*/  BRA `(.L_x_76) ;  /* 0xffffffd400ac7947 */ /* 0x000fea000383ffff */
.L_x_80:
[----:B-1----:R-:W-:Y:S07]  /*6fc0*/  MOV R0, UR17 ;  /* 0x0000001100007c02 */ /* 0x002fee0008000f00 */
.L_x_128:
[----:B-1----:R1:W3:Y:S02]  /*6fd0*/  SYNCS.PHASECHK.TRANS64.TRYWAIT P0, [R0+URZ+0x38], R6 ;  /* 0x00003806000075a7 */ /* 0x0022e400080011ff */
[----:B---3--:R-:W-:Y:S05]  /*6fe0*/  @!P0 NANOSLEEP.SYNCS 0x989680 ;  /* 0x009896800000895d */ /* 0x008fea0003900000 */
[----:B------:R-:W3:Y:S02]  /*6ff0*/  @!P0 SYNCS.PHASECHK.TRANS64 P0, [R0+URZ+0x38], R6 ;  /* 0x00003806000085a7 */ /* 0x000ee400080010ff */
[----:B---3--:R-:W-:Y:S05]  /*7000*/  @!P0 BRA `(.L_x_128) ;  /* 0xfffffffc00f08947 */ /* 0x008fea000383ffff */
[----:B------:R-:W-:Y:S05]  /*7010*/  BRA `(.L_x_129) ;  /* 0xffffffd400fc7947 */ /* 0x000fea000383ffff */
.L_x_83:
[----:B---3--:R3:W1:Y:S02]  /*7020*/  SYNCS.PHASECHK.TRANS64.TRYWAIT P0, [R3+URZ+0x50], R0 ;  /* 0x00005000030075a7 */ /* 0x00866400080011ff */
[----:B-1----:R-:W-:Y:S05]  /*7030*/  @!P0 NANOSLEEP.SYNCS 0x989680 ;  /* 0x009896800000895d */ /* 0x002fea0003900000 */
[----:B------:R-:W1:Y:S02]  /*7040*/  @!P0 SYNCS.PHASECHK.TRANS64 P0, [R3+URZ+0x50], R0 ;  /* 0x00005000030085a7 */ /* 0x000e6400080010ff */
[----:B-1----:R-:W-:Y:S05]  /*7050*/  @!P0 BRA `(.L_x_83) ;  /* 0xfffffffc00f08947 */ /* 0x002fea000383ffff */
[----:B------:R-:W-:Y:S05]  /*7060*/  BRA `(.L_x_130) ;  /* 0xffffffdc00447947 */ /* 0x000fea000383ffff */
.L_x_94:
[----:B-1----:R-:W-:Y:S04]  /*7070*/  MOV R0, UR44 ;  /* 0x0000002c00007c02 */ /* 0x002fe80008000f00 */
[----:B------:R1:W2:Y:S03]  /*7080*/  SYNCS.PHASECHK.TRANS64.TRYWAIT P1, [R0+URZ+0x30], R4 ;  /* 0x00003004000075a7 */ /* 0x0002a600080211ff */
[----:B--2---:R-:W-:Y:S05]  /*7090*/  @!P1 NANOSLEEP.SYNCS 0x989680 ;  /* 0x009896800000995d */ /* 0x004fea0003900000 */
[----:B------:R-:W2:Y:S02]  /*70a0*/  @!P1 SYNCS.PHASECHK.TRANS64 P1, [R0+URZ+0x30], R4 ;  /* 0x00003004000095a7 */ /* 0x000ea400080210ff */
[----:B--2---:R-:W-:Y:S05]  /*70b0*/  @!P1 BRA `(.L_x_94) ;  /* 0xfffffffc00ec9947 */ /* 0x004fea000383ffff */
[----:B------:R-:W-:Y:S05]  /*70c0*/  BRA `(.L_x_93) ;  /* 0xffffffe800947947 */ /* 0x000fea000383ffff */
.L_x_96:
[----:B------:R1:W1:Y:S02]  /*70d0*/  SYNCS.PHASECHK.TRANS64.TRYWAIT P1, [R16+URZ+0x70], R3 ;  /* 0x00007003100075a7 */ /* 0x00026400080211ff */
[----:B-1----:R-:W-:Y:S05]  /*70e0*/  @!P1 NANOSLEEP.SYNCS 0x989680 ;  /* 0x009896800000995d */ /* 0x002fea0003900000 */
[----:B------:R-:W1:Y:S02]  /*70f0*/  @!P1 SYNCS.PHASECHK.TRANS64 P1, [R16+URZ+0x70], R3 ;  /* 0x00007003100095a7 */ /* 0x000e6400080210ff */
[----:B-1----:R-:W-:Y:S05]  /*7100*/  @!P1 BRA `(.L_x_96) ;  /* 0xfffffffc00f09947 */ /* 0x002fea000383ffff */
[----:B------:R-:W-:Y:S05]  /*7110*/  BRA `(.L_x_95) ;  /* 0xffffffe800d07947 */ /* 0x000fea000383ffff */
        .weak           $__internal_0_$__cuda_sm10x_tcgen05_guardrail_trap_col_being_dealloced_not_returned_by_alloc
        .type           $__internal_0_$__cuda_sm10x_tcgen05_guardrail_trap_col_being_dealloced_not_returned_by_alloc,@function
        .size           $__internal_0_$__cuda_sm10x_tcgen05_guardrail_trap_col_being_dealloced_not_returned_by_alloc,($__internal_1_$__cuda_sm10x_tcgen05_guardrail_trap_phase_invalid_during_alloc - $__internal_0_$__cuda_sm10x_tcgen05_guardrail_trap_col_being_dealloced_not_returned_by_alloc)
$__internal_0_$__cuda_sm10x_tcgen05_guardrail_trap_col_being_dealloced_not_returned_by_alloc:
[----:B------:R-:W-:Y:S05]  /*7120*/  BPT.TRAP 0x1 ;  /* 0x000000040000795c */ /* 0x000fea0000300000 */
[----:B------:R-:W-:-:S04]  /*7130*/  HFMA2 R3, -RZ, RZ, 0, 0 ;  /* 0x00000000ff037431 */ /* 0x000fc800000001ff */
[----:B------:R-:W-:Y:S05]  /*7140*/  RET.REL.NODEC R2 `(_ZN7cutlass13device_kernelINS_4gemm6kernel13GemmUniversalIN4cute5tupleIJiiiiEEENS1_10collective13CollectiveMmaINS1_35MainloopSm100TmaUmmaWarpSpecializedILi3ELi2ELi4ENS5_IJNS4_1CILi2EEESB_NSA_ILi1EEEEEEEENS5_IJNSA_ILi64EEESF_NSA_ILi128EEEEEEaNS5_IJlSC_lEEEaSI_NS4_8TiledMMAINS4_8MMA_AtomIJNS4_15SM100_MMA_S8_SSIaaiLi64ELi64ELNS4_4UMMA5MajorE0ELSN_0ELNSM_8SaturateE0EEEEEENS4_6LayoutINS5_IJSC_SC_SC_EEENS5_IJNSA_ILi0EEEST_ST_EEEEENS5_IJNS4_10UnderscoreESW_SW_EEEEENS4_23SM90_TMA_LOAD_MULTICASTENS4_14ComposedLayoutINS4_7SwizzleILi3ELi4ELi3EEENS4_18smem_ptr_flag_bitsILi8EEENSR_INS5_IJNSA_ILi8EEESG_EEENS5_IJSG_SC_EEEEEEEvNS4_8identityESZ_S19_vS1A_EENS_8epilogue10collective18CollectiveEpilogueINS1C_23Sm100TmaWarpSpecializedILi1ELi1ELi32ELb0ELb0EEEJSH_NS5_IJNSR_ISF_SC_EES1H_EEEaSI_aSI_NS1C_6fusion15FusionCallbacksIS1G_NS1J_17LinearCombinationIaiaiLNS_15FloatRoundStyleE2EEESH_S1I_JEEENS4_5SM1004TMEM4LOAD26SM100_TMEM_LOAD_16dp32b32xENS4_13SM90_TMA_LOADENS10_INS11_ILi2ELi4ELi3EEES14_NSR_INS5_IJS15_SF_EEENS5_IJSF_SC_EEEEEEENS4_39AutoVectorizingCopyWithAssumedAlignmentILi128EEENS4_14SM90_TMA_STOREES1Y_S20_S20_EEEvvEEEEvNT_6ParamsE) ;  /* 0xffffff8c02ac7950 */ /* 0x000fea0003c3ffff */
        .weak           $__internal_1_$__cuda_sm10x_tcgen05_guardrail_trap_phase_invalid_during_alloc
        .type           $__internal_1_$__cuda_sm10x_tcgen05_guardrail_trap_phase_invalid_during_alloc,@function
        .size           $__internal_1_$__cuda_sm10x_tcgen05_guardrail_trap_phase_invalid_during_alloc,($__internal_2_$__cuda_sm10x_tcgen05_guardrail_trap_unallocated_columns_being_dealloced - $__internal_1_$__cuda_sm10x_tcgen05_guardrail_trap_phase_invalid_during_alloc)
$__internal_1_$__cuda_sm10x_tcgen05_guardrail_trap_phase_invalid_during_alloc:
[----:B------:R-:W-:Y:S05]  /*7150*/  BPT.TRAP 0x1 ;  /* 0x000000040000795c */ /* 0x000fea0000300000 */
[----:B------:R-:W-:-:S04]  /*7160*/  MOV R5, 0x0 ;  /* 0x0000000000057802 */ /* 0x000fc80000000f00 */
[----:B------:R-:W-:Y:S05]  /*7170*/  RET.REL.NODEC R4 `(_ZN7cutlass13device_kernelINS_4gemm6kernel13GemmUniversalIN4cute5tupleIJiiiiEEENS1_10collective13CollectiveMmaINS1_35MainloopSm100TmaUmmaWarpSpecializedILi3ELi2ELi4ENS5_IJNS4_1CILi2EEESB_NSA_ILi1EEEEEEEENS5_IJNSA_ILi64EEESF_NSA_ILi128EEEEEEaNS5_IJlSC_lEEEaSI_NS4_8TiledMMAINS4_8MMA_AtomIJNS4_15SM100_MMA_S8_SSIaaiLi64ELi64ELNS4_4UMMA5MajorE0ELSN_0ELNSM_8SaturateE0EEEEEENS4_6LayoutINS5_IJSC_SC_SC_EEENS5_IJNSA_ILi0EEEST_ST_EEEEENS5_IJNS4_10UnderscoreESW_SW_EEEEENS4_23SM90_TMA_LOAD_MULTICASTENS4_14ComposedLayoutINS4_7SwizzleILi3ELi4ELi3EEENS4_18smem_ptr_flag_bitsILi8EEENSR_INS5_IJNSA_ILi8EEESG_EEENS5_IJSG_SC_EEEEEEEvNS4_8identityESZ_S19_vS1A_EENS_8epilogue10collective18CollectiveEpilogueINS1C_23Sm100TmaWarpSpecializedILi1ELi1ELi32ELb0ELb0EEEJSH_NS5_IJNSR_ISF_SC_EES1H_EEEaSI_aSI_NS1C_6fusion15FusionCallbacksIS1G_NS1J_17LinearCombinationIaiaiLNS_15FloatRoundStyleE2EEESH_S1I_JEEENS4_5SM1004TMEM4LOAD26SM100_TMEM_LOAD_16dp32b32xENS4_13SM90_TMA_LOADENS10_INS11_ILi2ELi4ELi3EEES14_NSR_INS5_IJS15_SF_EEENS5_IJSF_SC_EEEEEEENS4_39AutoVectorizingCopyWithAssumedAlignmentILi128EEENS4_14SM90_TMA_STOREES1Y_S20_S20_EEEvvEEEEvNT_6ParamsE) ;  /* 0xffffff8c04a07950 */ /* 0x000fea0003c3ffff */
        .weak           $__internal_2_$__cuda_sm10x_tcgen05_guardrail_trap_unallocated_columns_being_dealloced
        .type           $__internal_2_$__cuda_sm10x_tcgen05_guardrail_trap_unallocated_columns_being_dealloced,@function
        .size           $__internal_2_$__cuda_sm10x_tcgen05_guardrail_trap_unallocated_columns_being_dealloced,(.L_x_132 - $__internal_2_$__cuda_sm10x_tcgen05_guardrail_trap_unallocated_columns_being_dealloced)
$__internal_2_$__cuda_sm10x_tcgen05_guardrail_trap_unallocated_columns_being_dealloced:
[----:B------:R-:W-:Y:S05]  /*7180*/  BPT.TRAP 0x1 ;  /* 0x000000040000795c */ /* 0x000fea0000300000 */
[----:B------:R-:W-:-:S04]  /*7190*/  HFMA2 R3, -RZ, RZ, 0, 0 ;  /* 0x00000000ff037431 */ /* 0x000fc800000001ff */
[----:B------:R-:W-:Y:S05]  /*71a0*/  RET.REL.NODEC R2 `(_ZN7cutlass13device_kernelINS_4gemm6kernel13GemmUniversalIN4cute5tupleIJiiiiEEENS1_10collective13CollectiveMmaINS1_35MainloopSm100TmaUmmaWarpSpecializedILi3ELi2ELi4ENS5_IJNS4_1CILi2EEESB_NSA_ILi1EEEEEEEENS5_IJNSA_ILi64EEESF_NSA_ILi128EEEEEEaNS5_IJlSC_lEEEaSI_NS4_8TiledMMAINS4_8MMA_AtomIJNS4_15SM100_MMA_S8_SSIaaiLi64ELi64ELNS4_4UMMA5MajorE0ELSN_0ELNSM_8SaturateE0EEEEEENS4_6LayoutINS5_IJSC_SC_SC_EEENS5_IJNSA_ILi0EEEST_ST_EEEEENS5_IJNS4_10UnderscoreESW_SW_EEEEENS4_23SM90_TMA_LOAD_MULTICASTENS4_14ComposedLayoutINS4_7SwizzleILi3ELi4ELi3EEENS4_18smem_ptr_flag_bitsILi8EEENSR_INS5_IJNSA_ILi8EEESG_EEENS5_IJSG_SC_EEEEEEEvNS4_8identityESZ_S19_vS1A_EENS_8epilogue10collective18CollectiveEpilogueINS1C_23Sm100TmaWarpSpecializedILi1ELi1ELi32ELb0ELb0EEEJSH_NS5_IJNSR_ISF_SC_EES1H_EEEaSI_aSI_NS1C_6fusion15FusionCallbacksIS1G_NS1J_17LinearCombinationIaiaiLNS_15FloatRoundStyleE2EEESH_S1I_JEEENS4_5SM1004TMEM4LOAD26SM100_TMEM_LOAD_16dp32b32xENS4_13SM90_TMA_LOADENS10_INS11_ILi2ELi4ELi3EEES14_NSR_INS5_IJS15_SF_EEENS5_IJSF_SC_EEEEEEENS4_39AutoVectorizingCopyWithAssumedAlignmentILi128EEENS4_14SM90_TMA_STOREES1Y_S20_S20_EEEvvEEEEvNT_6ParamsE) ;  /* 0xffffff8c02947950 */ /* 0x000fea0003c3ffff */
.L_x_131:
[----:B------:R-:W-:-:S00]  /*71b0*/  BRA `(.L_x_131) ;  /* 0xfffffffc00fc7947 */ /* 0x000fc0000383ffff */
[----:B------:R-:W-:-:S00]  /*71c0*/  NOP ;  /* 0x0000000000007918 */ /* 0x000fc00000000000 */
        /* <DEDUP_REMOVED lines=11> */
.L_x_132:


//--------------------- .nv.global.init           --------------------------
	.section	.nv.global.init,"aw",@progbits
.nv.global.init:
	.type		$str$27,@object
	.size		$str$27,($str$28 - $str$27)
$str$27:
        /*0000*/ 	.byte	0x28, 0x61, 0x64, 0x64, 0x72, 0x65, 0x73, 0x73, 0x20, 0x26, 0x20, 0x6d, 0x61, 0x73, 0x6b, 0x29
        /*0010*/ 	.byte	0x20, 0x3d, 0x3d, 0x20, 0x30, 0x00
	.type		$str$28,@object
	.size		$str$28,($str$26 - $str$28)
$str$28:
        /*0016*/ 	.byte	0x2f, 0x74, 0x6d, 0x70, 0x2f, 0x63, 0x75, 0x74, 0x6c, 0x61, 0x73, 0x73, 0x5f, 0x73, 0x77, 0x65
        /*0026*/ 	.byte	0x65, 0x70, 0x5f, 0x73, 0x72, 0x63, 0x2f, 0x69, 0x6e, 0x63, 0x6c, 0x75, 0x64, 0x65, 0x2f, 0x63
        /*0036*/ 	.byte	0x75, 0x74, 0x65, 0x2f, 0x70, 0x6f, 0x69, 0x6e, 0x74, 0x65, 0x72, 0x5f, 0x66, 0x6c, 0x61, 0x67
        /*0046*/ 	.byte	0x67, 0x65, 0x64, 0x2e, 0x68, 0x70, 0x70, 0x00
	.type		$str$26,@object
	.size		$str$26,($str$25 - $str$26)
$str$26:
        /*004e*/ 	.byte	0x2f, 0x74, 0x6d, 0x70, 0x2f, 0x63, 0x75, 0x74, 0x6c, 0x61, 0x73, 0x73, 0x5f, 0x73, 0x77, 0x65
        /*005e*/ 	.byte	0x65, 0x70, 0x5f, 0x73, 0x72, 0x63, 0x2f, 0x69, 0x6e, 0x63, 0x6c, 0x75, 0x64, 0x65, 0x2f, 0x63
        /*006e*/ 	.byte	0x75, 0x74, 0x65, 0x2f, 0x61, 0x74, 0x6f, 0x6d, 0x2f, 0x63, 0x6f, 0x70, 0x79, 0x5f, 0x74, 0x72
        /*007e*/ 	.byte	0x61, 0x69, 0x74, 0x73, 0x5f, 0x73, 0x6d, 0x31, 0x30, 0x30, 0x2e, 0x68, 0x70, 0x70, 0x00
	.type		$str$25,@object
	.size		$str$25,(__unnamed_1 - $str$25)
$str$25:
        /*008d*/ 	.byte	0x28, 0x28, 0x75, 0x69, 0x6e, 0x74, 0x33, 0x32, 0x5f, 0x74, 0x28, 0x74, 0x68, 0x72, 0x65, 0x61
        /*009d*/ 	.byte	0x64, 0x49, 0x64, 0x78, 0x2e, 0x78, 0x29, 0x20, 0x2f, 0x20, 0x33, 0x32, 0x29, 0x20, 0x25, 0x20
        /*00ad*/ 	.byte	0x34, 0x29, 0x20, 0x3d, 0x3d, 0x20, 0x28, 0x28, 0x28, 0x74, 0x6d, 0x65, 0x6d, 0x5f, 0x61, 0x64
        /*00bd*/ 	.byte	0x64, 0x72, 0x20, 0x3e, 0x3e, 0x20, 0x31, 0x36, 0x29, 0x20, 0x2f, 0x20, 0x33, 0x32, 0x29, 0x20
        /*00cd*/ 	.byte	0x25, 0x20, 0x34, 0x29, 0x00
	.type		__unnamed_1,@object
	.size		__unnamed_1,(__unnamed_2 - __unnamed_1)
__unnamed_1:
        /*00d2*/ 	.byte	0x61, 0x75, 0x74, 0x6f, 0x20, 0x63, 0x75, 0x74, 0x65, 0x3a, 0x3a, 0x61, 0x73, 0x5f, 0x70, 0x6f
        /* <DEDUP_REMOVED lines=24> */
        /*0262*/ 	.byte	0x00
	.type		__unnamed_2,@object
	.size		__unnamed_2,(.L_2 - __unnamed_2)
__unnamed_2:
        /* <DEDUP_REMOVED lines=41> */
.L_2:


//--------------------- .nv.shared._ZN7cutlass13device_kernelINS_4gemm6kernel13GemmUniversalIN4cute5tupleIJiiiiEEENS1_10collective13CollectiveMmaINS1_35MainloopSm100TmaUmmaWarpSpecializedILi3ELi2ELi4ENS5_IJNS4_1CILi2EEESB_NSA_ILi1EEEEEEEENS5_IJNSA_ILi64EEESF_NSA_ILi128EEEEEEaNS5_IJlSC_lEEEaSI_NS4_8TiledMMAINS4_8MMA_AtomIJNS4_15SM100_MMA_S8_SSIaaiLi64ELi64ELNS4_4UMMA5MajorE0ELSN_0ELNSM_8SaturateE0EEEEEENS4_6LayoutINS5_IJSC_SC_SC_EEENS5_IJNSA_ILi0EEEST_ST_EEEEENS5_IJNS4_10UnderscoreESW_SW_EEEEENS4_23SM90_TMA_LOAD_MULTICASTENS4_14ComposedLayoutINS4_7SwizzleILi3ELi4ELi3EEENS4_18smem_ptr_flag_bitsILi8EEENSR_INS5_IJNSA_ILi8EEESG_EEENS5_IJSG_SC_EEEEEEEvNS4_8identityESZ_S19_vS1A_EENS_8epilogue10collective18CollectiveEpilogueINS1C_23Sm100TmaWarpSpecializedILi1ELi1ELi32ELb0ELb0EEEJSH_NS5_IJNSR_ISF_SC_EES1H_EEEaSI_aSI_NS1C_6fusion15FusionCallbacksIS1G_NS1J_17LinearCombinationIaiaiLNS_15FloatRoundStyleE2EEESH_S1I_JEEENS4_5SM1004TMEM4LOAD26SM100_TMEM_LOAD_16dp32b32xENS4_13SM90_TMA_LOADENS10_INS11_ILi2ELi4ELi3EEES14_NSR_INS5_IJS15_SF_EEENS5_IJSF_SC_EEEEEEENS4_39AutoVectorizingCopyWithAssumedAlignmentILi128EEENS4_14SM90_TMA_STOREES1Y_S20_S20_EEEvvEEEEvNT_6ParamsE --------------------------
	.section	.nv.shared._ZN7cutlass13device_kernelINS_4gemm6kernel13GemmUniversalIN4cute5tupleIJiiiiEEENS1_10collective13CollectiveMmaINS1_35MainloopSm100TmaUmmaWarpSpecializedILi3ELi2ELi4ENS5_IJNS4_1CILi2EEESB_NSA_ILi1EEEEEEEENS5_IJNSA_ILi64EEESF_NSA_ILi128EEEEEEaNS5_IJlSC_lEEEaSI_NS4_8TiledMMAINS4_8MMA_AtomIJNS4_15SM100_MMA_S8_SSIaaiLi64ELi64ELNS4_4UMMA5MajorE0ELSN_0ELNSM_8SaturateE0EEEEEENS4_6LayoutINS5_IJSC_SC_SC_EEENS5_IJNSA_ILi0EEEST_ST_EEEEENS5_IJNS4_10UnderscoreESW_SW_EEEEENS4_23SM90_TMA_LOAD_MULTICASTENS4_14ComposedLayoutINS4_7SwizzleILi3ELi4ELi3EEENS4_18smem_ptr_flag_bitsILi8EEENSR_INS5_IJNSA_ILi8EEESG_EEENS5_IJSG_SC_EEEEEEEvNS4_8identityESZ_S19_vS1A_EENS_8epilogue10collective18CollectiveEpilogueINS1C_23Sm100TmaWarpSpecializedILi1ELi1ELi32ELb0ELb0EEEJSH_NS5_IJNSR_ISF_SC_EES1H_EEEaSI_aSI_NS1C_6fusion15FusionCallbacksIS1G_NS1J_17LinearCombinationIaiaiLNS_15FloatRoundStyleE2EEESH_S1I_JEEENS4_5SM1004TMEM4LOAD26SM100_TMEM_LOAD_16dp32b32xENS4_13SM90_TMA_LOADENS10_INS11_ILi2ELi4ELi3EEES14_NSR_INS5_IJS15_SF_EEENS5_IJSF_SC_EEEEEEENS4_39AutoVectorizingCopyWithAssumedAlignmentILi128EEENS4_14SM90_TMA_STOREES1Y_S20_S20_EEEvvEEEEvNT_6ParamsE,"aw",@nobits
	.sectionflags	@""
	.align	16
	.zero		1024


//--------------------- .nv.shared.reserved.0     --------------------------
	.section	.nv.shared.reserved.0,"aw",@nobits
	.weak		__nv_reservedSMEM_offset_0_alias
	.size		__nv_reservedSMEM_offset_0_alias, 0, 64
	.other		__nv_reservedSMEM_offset_0_alias,@"STO_CUDA_RESERVED_SHARED STV_DEFAULT"
__nv_reservedSMEM_offset_0_alias:
	.zero		0
.nv.shared.reserved.0:
	.zero		64
	.weak		__nv_reservedSMEM_tcgen05_partition
	.type		__nv_reservedSMEM_tcgen05_partition,@object
	.size		__nv_reservedSMEM_tcgen05_partition,(.L_0 - __nv_reservedSMEM_tcgen05_partition)
__nv_reservedSMEM_tcgen05_partition:
	.zero		32
.L_0:


//--------------------- .nv.global                --------------------------
	.section	.nv.global,"aw",@nobits
.nv.global:
	.type		_ZN40_INTERNAL_7f2cf79f_4_k_cu_8bb19718_100554cute1_E,@object
	.size		_ZN40_INTERNAL_7f2cf79f_4_k_cu_8bb19718_100554cute1_E,(_ZN40_INTERNAL_7f2cf79f_4_k_cu_8bb19718_100554cuda3std3__45__cpo6cbeginE - _ZN40_INTERNAL_7f2cf79f_4_k_cu_8bb19718_100554cute1_E)
_ZN40_INTERNAL_7f2cf79f_4_k_cu_8bb19718_100554cute1_E:
	.zero		1
	.type		_ZN40_INTERNAL_7f2cf79f_4_k_cu_8bb19718_100554cuda3std3__45__cpo6cbeginE,@object
	.size		_ZN40_INTERNAL_7f2cf79f_4_k_cu_8bb19718_100554cuda3std3__45__cpo6cbeginE,(_ZN40_INTERNAL_7f2cf79f_4_k_cu_8bb19718_100554cuda3std3__48in_placeE - _ZN40_INTERNAL_7f2cf79f_4_k_cu_8bb19718_100554cuda3std3__45__cpo6cbeginE)
_ZN40_INTERNAL_7f2cf79f_4_k_cu_8bb19718_100554cuda3std3__45__cpo6cbeginE:
	.zero		1
	.type		_ZN40_INTERNAL_7f2cf79f_4_k_cu_8bb19718_100554cuda3std3__48in_placeE,@object
	.size		_ZN40_INTERNAL_7f2cf79f_4_k_cu_8bb19718_100554cuda3std3__48in_placeE,(_ZN40_INTERNAL_7f2cf79f_4_k_cu_8bb19718_100554cuda3std6ranges3__45__cpo9iter_moveE - _ZN40_INTERNAL_7f2cf79f_4_k_cu_8bb19718_100554cuda3std3__48in_placeE)
_ZN40_INTERNAL_7f2cf79f_4_k_cu_8bb19718_100554cuda3std3__48in_placeE:
	.zero		1
	.type		_ZN40_INTERNAL_7f2cf79f_4_k_cu_8bb19718_100554cuda3std6ranges3__45__cpo9iter_moveE,@object
	.size		_ZN40_INTERNAL_7f2cf79f_4_k_cu_8bb19718_100554cuda3std6ranges3__45__cpo9iter_moveE,(_ZN40_INTERNAL_7f2cf79f_4_k_cu_8bb19718_100554cuda3std3__45__cpo5beginE - _ZN40_INTERNAL_7f2cf79f_4_k_cu_8bb19718_100554cuda3std6ranges3__45__cpo9iter_moveE)
_ZN40_INTERNAL_7f2cf79f_4_k_cu_8bb19718_100554cuda3std6ranges3__45__cpo9iter_moveE:
	.zero		1
	.type		_ZN40_INTERNAL_7f2cf79f_4_k_cu_8bb19718_100554cuda3std3__45__cpo5beginE,@object
	.size		_ZN40_INTERNAL_7f2cf79f_4_k_cu_8bb19718_100554cuda3std3__45__cpo5beginE,(_ZN40_INTERNAL_7f2cf79f_4_k_cu_8bb19718_100554cuda3std3__442_GLOBAL__N__7f2cf79f_4_k_cu_8bb19718_100556ignoreE - _ZN40_INTERNAL_7f2cf79f_4_k_cu_8bb19718_100554cuda3std3__45__cpo5beginE)
_ZN40_INTERNAL_7f2cf79f_4_k_cu_8bb19718_100554cuda3std3__45__cpo5beginE:
	.zero		1
	.type		_ZN40_INTERNAL_7f2cf79f_4_k_cu_8bb19718_100554cuda3std3__442_GLOBAL__N__7f2cf79f_4_k_cu_8bb19718_100556ignoreE,@object
	.size		_ZN40_INTERNAL_7f2cf79f_4_k_cu_8bb19718_100554cuda3std3__442_GLOBAL__N__7f2cf79f_4_k_cu_8bb19718_100556ignoreE,(_ZN40_INTERNAL_7f2cf79f_4_k_cu_8bb19718_100554cute7productE - _ZN40_INTERNAL_7f2cf79f_4_k_cu_8bb19718_100554cuda3std3__442_GLOBAL__N__7f2cf79f_4_k_cu_8bb19718_100556ignoreE)
_ZN40_INTERNAL_7f2cf79f_4_k_cu_8bb19718_100554cuda3std3__442_GLOBAL__N__7f2cf79f_4_k_cu_8bb19718_100556ignoreE:
	.zero		1
	.type		_ZN40_INTERNAL_7f2cf79f_4_k_cu_8bb19718_100554cute7productE,@object
	.size		_ZN40_INTERNAL_7f2cf79f_4_k_cu_8bb19718_100554cute7productE,(_ZN40_INTERNAL_7f2cf79f_4_k_cu_8bb19718_100554cuda3std3__45__cpo3endE - _ZN40_INTERNAL_7f2cf79f_4_k_cu_8bb19718_100554cute7productE)
_ZN40_INTERNAL_7f2cf79f_4_k_cu_8bb19718_100554cute7productE:
	.zero		1
	.type		_ZN40_INTERNAL_7f2cf79f_4_k_cu_8bb19718_100554cuda3std3__45__cpo3endE,@object
	.size		_ZN40_INTERNAL_7f2cf79f_4_k_cu_8bb19718_100554cuda3std3__45__cpo3endE,(_ZN40_INTERNAL_7f2cf79f_4_k_cu_8bb19718_100554cuda3std3__419piecewise_constructE - _ZN40_INTERNAL_7f2cf79f_4_k_cu_8bb19718_100554cuda3std3__45__cpo3endE)
_ZN40_INTERNAL_7f2cf79f_4_k_cu_8bb19718_100554cuda3std3__45__cpo3endE:
	.zero		1
	.type		_ZN40_INTERNAL_7f2cf79f_4_k_cu_8bb19718_100554cuda3std3__419piecewise_constructE,@object
	.size		_ZN40_INTERNAL_7f2cf79f_4_k_cu_8bb19718_100554cuda3std3__419piecewise_constructE,(_ZN40_INTERNAL_7f2cf79f_4_k_cu_8bb19718_100554cuda3std3__45__cpo4cendE - _ZN40_INTERNAL_7f2cf79f_4_k_cu_8bb19718_100554cuda3std3__419piecewise_constructE)
_ZN40_INTERNAL_7f2cf79f_4_k_cu_8bb19718_100554cuda3std3__419piecewise_constructE:
	.zero		1
	.type		_ZN40_INTERNAL_7f2cf79f_4_k_cu_8bb19718_100554cuda3std3__45__cpo4cendE,@object
	.size		_ZN40_INTERNAL_7f2cf79f_4_k_cu_8bb19718_100554cuda3std3__45__cpo4cendE,(_ZN40_INTERNAL_7f2cf79f_4_k_cu_8bb19718_100554cuda3std6ranges3__45__cpo4swapE - _ZN40_INTERNAL_7f2cf79f_4_k_cu_8bb19718_100554cuda3std3__45__cpo4cendE)
_ZN40_INTERNAL_7f2cf79f_4_k_cu_8bb19718_100554cuda3std3__45__cpo4cendE:
	.zero		1
	.type		_ZN40_INTERNAL_7f2cf79f_4_k_cu_8bb19718_100554cuda3std6ranges3__45__cpo4swapE,@object
	.size		_ZN40_INTERNAL_7f2cf79f_4_k_cu_8bb19718_100554cuda3std6ranges3__45__cpo4swapE,(.L_10 - _ZN40_INTERNAL_7f2cf79f_4_k_cu_8bb19718_100554cuda3std6ranges3__45__cpo4swapE)
_ZN40_INTERNAL_7f2cf79f_4_k_cu_8bb19718_100554cuda3std6ranges3__45__cpo4swapE:
	.zero		1
.L_10:


//--------------------- .nv.constant0._ZN7cutlass13device_kernelINS_4gemm6kernel13GemmUniversalIN4cute5tupleIJiiiiEEENS1_10collective13CollectiveMmaINS1_35MainloopSm100TmaUmmaWarpSpecializedILi3ELi2ELi4ENS5_IJNS4_1CILi2EEESB_NSA_ILi1EEEEEEEENS5_IJNSA_ILi64EEESF_NSA_ILi128EEEEEEaNS5_IJlSC_lEEEaSI_NS4_8TiledMMAINS4_8MMA_AtomIJNS4_15SM100_MMA_S8_SSIaaiLi64ELi64ELNS4_4UMMA5MajorE0ELSN_0ELNSM_8SaturateE0EEEEEENS4_6LayoutINS5_IJSC_SC_SC_EEENS5_IJNSA_ILi0EEEST_ST_EEEEENS5_IJNS4_10UnderscoreESW_SW_EEEEENS4_23SM90_TMA_LOAD_MULTICASTENS4_14ComposedLayoutINS4_7SwizzleILi3ELi4ELi3EEENS4_18smem_ptr_flag_bitsILi8EEENSR_INS5_IJNSA_ILi8EEESG_EEENS5_IJSG_SC_EEEEEEEvNS4_8identityESZ_S19_vS1A_EENS_8epilogue10collective18CollectiveEpilogueINS1C_23Sm100TmaWarpSpecializedILi1ELi1ELi32ELb0ELb0EEEJSH_NS5_IJNSR_ISF_SC_EES1H_EEEaSI_aSI_NS1C_6fusion15FusionCallbacksIS1G_NS1J_17LinearCombinationIaiaiLNS_15FloatRoundStyleE2EEESH_S1I_JEEENS4_5SM1004TMEM4LOAD26SM100_TMEM_LOAD_16dp32b32xENS4_13SM90_TMA_LOADENS10_INS11_ILi2ELi4ELi3EEES14_NSR_INS5_IJS15_SF_EEENS5_IJSF_SC_EEEEEEENS4_39AutoVectorizingCopyWithAssumedAlignmentILi128EEENS4_14SM90_TMA_STOREES1Y_S20_S20_EEEvvEEEEvNT_6ParamsE --------------------------
	.section	.nv.constant0._ZN7cutlass13device_kernelINS_4gemm6kernel13GemmUniversalIN4cute5tupleIJiiiiEEENS1_10collective13CollectiveMmaINS1_35MainloopSm100TmaUmmaWarpSpecializedILi3ELi2ELi4ENS5_IJNS4_1CILi2EEESB_NSA_ILi1EEEEEEEENS5_IJNSA_ILi64EEESF_NSA_ILi128EEEEEEaNS5_IJlSC_lEEEaSI_NS4_8TiledMMAINS4_8MMA_AtomIJNS4_15SM100_MMA_S8_SSIaaiLi64ELi64ELNS4_4UMMA5MajorE0ELSN_0ELNSM_8SaturateE0EEEEEENS4_6LayoutINS5_IJSC_SC_SC_EEENS5_IJNSA_ILi0EEEST_ST_EEEEENS5_IJNS4_10UnderscoreESW_SW_EEEEENS4_23SM90_TMA_LOAD_MULTICASTENS4_14ComposedLayoutINS4_7SwizzleILi3ELi4ELi3EEENS4_18smem_ptr_flag_bitsILi8EEENSR_INS5_IJNSA_ILi8EEESG_EEENS5_IJSG_SC_EEEEEEEvNS4_8identityESZ_S19_vS1A_EENS_8epilogue10collective18CollectiveEpilogueINS1C_23Sm100TmaWarpSpecializedILi1ELi1ELi32ELb0ELb0EEEJSH_NS5_IJNSR_ISF_SC_EES1H_EEEaSI_aSI_NS1C_6fusion15FusionCallbacksIS1G_NS1J_17LinearCombinationIaiaiLNS_15FloatRoundStyleE2EEESH_S1I_JEEENS4_5SM1004TMEM4LOAD26SM100_TMEM_LOAD_16dp32b32xENS4_13SM90_TMA_LOADENS10_INS11_ILi2ELi4ELi3EEES14_NSR_INS5_IJS15_SF_EEENS5_IJSF_SC_EEEEEEENS4_39AutoVectorizingCopyWithAssumedAlignmentILi128EEENS4_14SM90_TMA_STOREES1Y_S20_S20_EEEvvEEEEvNT_6ParamsE,"a",@progbits
	.sectionflags	@""
	.align	4
.nv.constant0._ZN7cutlass13device_kernelINS_4gemm6kernel13GemmUniversalIN4cute5tupleIJiiiiEEENS1_10collective13CollectiveMmaINS1_35MainloopSm100TmaUmmaWarpSpecializedILi3ELi2ELi4ENS5_IJNS4_1CILi2EEESB_NSA_ILi1EEEEEEEENS5_IJNSA_ILi64EEESF_NSA_ILi128EEEEEEaNS5_IJlSC_lEEEaSI_NS4_8TiledMMAINS4_8MMA_AtomIJNS4_15SM100_MMA_S8_SSIaaiLi64ELi64ELNS4_4UMMA5MajorE0ELSN_0ELNSM_8SaturateE0EEEEEENS4_6LayoutINS5_IJSC_SC_SC_EEENS5_IJNSA_ILi0EEEST_ST_EEEEENS5_IJNS4_10UnderscoreESW_SW_EEEEENS4_23SM90_TMA_LOAD_MULTICASTENS4_14ComposedLayoutINS4_7SwizzleILi3ELi4ELi3EEENS4_18smem_ptr_flag_bitsILi8EEENSR_INS5_IJNSA_ILi8EEESG_EEENS5_IJSG_SC_EEEEEEEvNS4_8identityESZ_S19_vS1A_EENS_8epilogue10collective18CollectiveEpilogueINS1C_23Sm100TmaWarpSpecializedILi1ELi1ELi32ELb0ELb0EEEJSH_NS5_IJNSR_ISF_SC_EES1H_EEEaSI_aSI_NS1C_6fusion15FusionCallbacksIS1G_NS1J_17LinearCombinationIaiaiLNS_15FloatRoundStyleE2EEESH_S1I_JEEENS4_5SM1004TMEM4LOAD26SM100_TMEM_LOAD_16dp32b32xENS4_13SM90_TMA_LOADENS10_INS11_ILi2ELi4ELi3EEES14_NSR_INS5_IJS15_SF_EEENS5_IJSF_SC_EEEEEEENS4_39AutoVectorizingCopyWithAssumedAlignmentILi128EEENS4_14SM90_TMA_STOREES1Y_S20_S20_EEEvvEEEEvNT_6ParamsE:
	.zero		2944


//--------------------- SYMBOLS --------------------------

	.type		.nv.reservedSmem.offset0,@object
	.size		.nv.reservedSmem.offset0,0x4
	.type		.nv.reservedSmem.cap,@object
	.size		.nv.reservedSmem.cap,0x4
	.type		__assertfail,@function
